	.target	sm_90a

	.elftype	@"ET_EXEC"


//--------------------- .note.nv.tkinfo           --------------------------
	.section	.note.nv.tkinfo,"",@"SHT_NOTE"
	.sectionflags	@"SHF_NOTE_NV_TKINFO"
	.tkinfo
        /*0018*/ 	.word	0x00000002
        /*0030*/ 	.string	""
        /*0030*/ 	.string	"ptxas"
        /*0030*/ 	.string	"Cuda compilation tools, release 13.0, V13.0.88"
        /*0030*/ 	.string	"Build cuda_13.0.r13.0/compiler.36424714_0"
        /*0030*/ 	.string	"-arch sm_90a -m 64 "



//--------------------- .note.nv.cuinfo           --------------------------
	.section	.note.nv.cuinfo,"",@"SHT_NOTE"
	.sectionflags	@"SHF_NOTE_NV_CUINFO"
        /*0018*/ 	.short	0x0002
        /*001a*/ 	.short	0x005a
        /*001c*/ 	.short	0x0082
	.zero		2


//--------------------- .nv.info                  --------------------------
	.section	.nv.info,"",@"SHT_CUDA_INFO"
	.align	4


	//----- nvinfo : EIATTR_REGCOUNT
	.align		4
        /*0000*/ 	.byte	0x04, 0x2f
        /*0002*/ 	.short	(.L_12 - .L_11)
	.align		4
.L_11:
        /*0004*/ 	.word	index@(_ZN7cutlass13device_kernelINS_4conv6kernel13ConvUniversalINS1_16ConvProblemShapeILNS1_8OperatorE0ELi2EEENS1_10collective14CollectiveConvINS1_46MainloopSm90TmaGmmaWarpSpecializedImplicitGemmILS5_0ELi5ELi2EN4cute5tupleIJNSA_1CILi1EEESD_SD_EEENS1_36KernelImplicitTmaWarpSpecializedSm90ELi1EEENSB_IJNSC_ILi256EEENSC_ILi64EEENSB_IJSI_EEEEEENS_10bfloat16_tESL_NSA_8TiledMMAINSA_8MMA_AtomIJNSA_4SM904GMMA27MMA_64x64x16_F32BF16BF16_SSILNSP_5MajorE0ELSR_0ELNSP_7ScaleInE1ELSS_1EEEEEENSA_6LayoutISE_NSB_IJNSC_ILi0EEESW_SW_EEEEENSB_IJNSA_10UnderscoreESZ_SZ_EEEEENS7_6detail26Sm90ImplicitGemmTileTraitsINSA_20SM90_TMA_LOAD_IM2COLENSA_14ComposedLayoutINSA_7SwizzleILi3ELi4ELi3EEENSA_18smem_ptr_flag_bitsILi16EEENSV_INSB_IJNSB_IJNSC_ILi8EEENSC_ILi32EEEEEENSB_IJSI_SD_EEENSB_IJSD_NSC_ILi5EEEEEEEEENSB_IJNSB_IJSI_NSC_ILi512EEEEEENSB_IJSD_SW_EEENSB_IJSW_NSC_ILi16384EEEEEEEEEEEEEvEENS13_INSA_13SM90_TMA_LOADENS15_IS17_S19_NSV_INSB_IJNSB_IJS1A_S1A_EEES1D_S1F_EEENSB_IJS1I_S1J_NSB_IJSW_NSC_ILi4096EEEEEEEEEEEEEvEEEENS_8epilogue10collective6detail29Sm90TmaWarpSpecializedAdapterINS21_15DefaultEpilogueISL_NSB_IJNSB_IJlllEEESD_SW_EEES26_NS20_6thread17LinearCombinationISL_Li1EffLNS27_9ScaleType4KindE0ELNS_15FloatRoundStyleE2ESL_EENS_4gemm15EpilogueDefaultEEEEEvvEEEEvNT_6ParamsE)
        /*0008*/ 	.word	0x0000009a


	//----- nvinfo : EIATTR_FRAME_SIZE
	.align		4
.L_12:
        /*000c*/ 	.byte	0x04, 0x11
        /*000e*/ 	.short	(.L_14 - .L_13)
	.align		4
.L_13:
        /*0010*/ 	.word	index@(_ZN7cutlass13device_kernelINS_4conv6kernel13ConvUniversalINS1_16ConvProblemShapeILNS1_8OperatorE0ELi2EEENS1_10collective14CollectiveConvINS1_46MainloopSm90TmaGmmaWarpSpecializedImplicitGemmILS5_0ELi5ELi2EN4cute5tupleIJNSA_1CILi1EEESD_SD_EEENS1_36KernelImplicitTmaWarpSpecializedSm90ELi1EEENSB_IJNSC_ILi256EEENSC_ILi64EEENSB_IJSI_EEEEEENS_10bfloat16_tESL_NSA_8TiledMMAINSA_8MMA_AtomIJNSA_4SM904GMMA27MMA_64x64x16_F32BF16BF16_SSILNSP_5MajorE0ELSR_0ELNSP_7ScaleInE1ELSS_1EEEEEENSA_6LayoutISE_NSB_IJNSC_ILi0EEESW_SW_EEEEENSB_IJNSA_10UnderscoreESZ_SZ_EEEEENS7_6detail26Sm90ImplicitGemmTileTraitsINSA_20SM90_TMA_LOAD_IM2COLENSA_14ComposedLayoutINSA_7SwizzleILi3ELi4ELi3EEENSA_18smem_ptr_flag_bitsILi16EEENSV_INSB_IJNSB_IJNSC_ILi8EEENSC_ILi32EEEEEENSB_IJSI_SD_EEENSB_IJSD_NSC_ILi5EEEEEEEEENSB_IJNSB_IJSI_NSC_ILi512EEEEEENSB_IJSD_SW_EEENSB_IJSW_NSC_ILi16384EEEEEEEEEEEEEvEENS13_INSA_13SM90_TMA_LOADENS15_IS17_S19_NSV_INSB_IJNSB_IJS1A_S1A_EEES1D_S1F_EEENSB_IJS1I_S1J_NSB_IJSW_NSC_ILi4096EEEEEEEEEEEEEvEEEENS_8epilogue10collective6detail29Sm90TmaWarpSpecializedAdapterINS21_15DefaultEpilogueISL_NSB_IJNSB_IJlllEEESD_SW_EEES26_NS20_6thread17LinearCombinationISL_Li1EffLNS27_9ScaleType4KindE0ELNS_15FloatRoundStyleE2ESL_EENS_4gemm15EpilogueDefaultEEEEEvvEEEEvNT_6ParamsE)
        /*0014*/ 	.word	0x00000000


	//----- nvinfo : EIATTR_MIN_STACK_SIZE
	.align		4
.L_14:
        /*0018*/ 	.byte	0x04, 0x12
        /*001a*/ 	.short	(.L_16 - .L_15)
	.align		4
.L_15:
        /*001c*/ 	.word	index@(_ZN7cutlass13device_kernelINS_4conv6kernel13ConvUniversalINS1_16ConvProblemShapeILNS1_8OperatorE0ELi2EEENS1_10collective14CollectiveConvINS1_46MainloopSm90TmaGmmaWarpSpecializedImplicitGemmILS5_0ELi5ELi2EN4cute5tupleIJNSA_1CILi1EEESD_SD_EEENS1_36KernelImplicitTmaWarpSpecializedSm90ELi1EEENSB_IJNSC_ILi256EEENSC_ILi64EEENSB_IJSI_EEEEEENS_10bfloat16_tESL_NSA_8TiledMMAINSA_8MMA_AtomIJNSA_4SM904GMMA27MMA_64x64x16_F32BF16BF16_SSILNSP_5MajorE0ELSR_0ELNSP_7ScaleInE1ELSS_1EEEEEENSA_6LayoutISE_NSB_IJNSC_ILi0EEESW_SW_EEEEENSB_IJNSA_10UnderscoreESZ_SZ_EEEEENS7_6detail26Sm90ImplicitGemmTileTraitsINSA_20SM90_TMA_LOAD_IM2COLENSA_14ComposedLayoutINSA_7SwizzleILi3ELi4ELi3EEENSA_18smem_ptr_flag_bitsILi16EEENSV_INSB_IJNSB_IJNSC_ILi8EEENSC_ILi32EEEEEENSB_IJSI_SD_EEENSB_IJSD_NSC_ILi5EEEEEEEEENSB_IJNSB_IJSI_NSC_ILi512EEEEEENSB_IJSD_SW_EEENSB_IJSW_NSC_ILi16384EEEEEEEEEEEEEvEENS13_INSA_13SM90_TMA_LOADENS15_IS17_S19_NSV_INSB_IJNSB_IJS1A_S1A_EEES1D_S1F_EEENSB_IJS1I_S1J_NSB_IJSW_NSC_ILi4096EEEEEEEEEEEEEvEEEENS_8epilogue10collective6detail29Sm90TmaWarpSpecializedAdapterINS21_15DefaultEpilogueISL_NSB_IJNSB_IJlllEEESD_SW_EEES26_NS20_6thread17LinearCombinationISL_Li1EffLNS27_9ScaleType4KindE0ELNS_15FloatRoundStyleE2ESL_EENS_4gemm15EpilogueDefaultEEEEEvvEEEEvNT_6ParamsE)
        /*0020*/ 	.word	0x00000000
.L_16:


//--------------------- .nv.compat                --------------------------
	.section	.nv.compat,"",@"SHT_CUDA_COMPAT_INFO"
	.align	4
        /*0000*/ 	.byte	0x02, 0x09, 0x01, 0x00, 0x02, 0x02, 0x04, 0x00, 0x02, 0x05, 0x05, 0x00, 0x03, 0x07, 0x01, 0x01
        /*0010*/ 	.byte	0x02, 0x03, 0x01, 0x00, 0x02, 0x06, 0x01, 0x00, 0x04, 0x0b, 0x08, 0x00, 0x00, 0x00, 0x00, 0x00
        /*0020*/ 	.byte	0x00, 0x00, 0x00, 0x00


//--------------------- .nv.info._ZN7cutlass13device_kernelINS_4conv6kernel13ConvUniversalINS1_16ConvProblemShapeILNS1_8OperatorE0ELi2EEENS1_10collective14CollectiveConvINS1_46MainloopSm90TmaGmmaWarpSpecializedImplicitGemmILS5_0ELi5ELi2EN4cute5tupleIJNSA_1CILi1EEESD_SD_EEENS1_36KernelImplicitTmaWarpSpecializedSm90ELi1EEENSB_IJNSC_ILi256EEENSC_ILi64EEENSB_IJSI_EEEEEENS_10bfloat16_tESL_NSA_8TiledMMAINSA_8MMA_AtomIJNSA_4SM904GMMA27MMA_64x64x16_F32BF16BF16_SSILNSP_5MajorE0ELSR_0ELNSP_7ScaleInE1ELSS_1EEEEEENSA_6LayoutISE_NSB_IJNSC_ILi0EEESW_SW_EEEEENSB_IJNSA_10UnderscoreESZ_SZ_EEEEENS7_6detail26Sm90ImplicitGemmTileTraitsINSA_20SM90_TMA_LOAD_IM2COLENSA_14ComposedLayoutINSA_7SwizzleILi3ELi4ELi3EEENSA_18smem_ptr_flag_bitsILi16EEENSV_INSB_IJNSB_IJNSC_ILi8EEENSC_ILi32EEEEEENSB_IJSI_SD_EEENSB_IJSD_NSC_ILi5EEEEEEEEENSB_IJNSB_IJSI_NSC_ILi512EEEEEENSB_IJSD_SW_EEENSB_IJSW_NSC_ILi16384EEEEEEEEEEEEEvEENS13_INSA_13SM90_TMA_LOADENS15_IS17_S19_NSV_INSB_IJNSB_IJS1A_S1A_EEES1D_S1F_EEENSB_IJS1I_S1J_NSB_IJSW_NSC_ILi4096EEEEEEEEEEEEEvEEEENS_8epilogue10collective6detail29Sm90TmaWarpSpecializedAdapterINS21_15DefaultEpilogueISL_NSB_IJNSB_IJlllEEESD_SW_EEES26_NS20_6thread17LinearCombinationISL_Li1EffLNS27_9ScaleType4KindE0ELNS_15FloatRoundStyleE2ESL_EENS_4gemm15EpilogueDefaultEEEEEvvEEEEvNT_6ParamsE --------------------------
	.section	.nv.info._ZN7cutlass13device_kernelINS_4conv6kernel13ConvUniversalINS1_16ConvProblemShapeILNS1_8OperatorE0ELi2EEENS1_10collective14CollectiveConvINS1_46MainloopSm90TmaGmmaWarpSpecializedImplicitGemmILS5_0ELi5ELi2EN4cute5tupleIJNSA_1CILi1EEESD_SD_EEENS1_36KernelImplicitTmaWarpSpecializedSm90ELi1EEENSB_IJNSC_ILi256EEENSC_ILi64EEENSB_IJSI_EEEEEENS_10bfloat16_tESL_NSA_8TiledMMAINSA_8MMA_AtomIJNSA_4SM904GMMA27MMA_64x64x16_F32BF16BF16_SSILNSP_5MajorE0ELSR_0ELNSP_7ScaleInE1ELSS_1EEEEEENSA_6LayoutISE_NSB_IJNSC_ILi0EEESW_SW_EEEEENSB_IJNSA_10UnderscoreESZ_SZ_EEEEENS7_6detail26Sm90ImplicitGemmTileTraitsINSA_20SM90_TMA_LOAD_IM2COLENSA_14ComposedLayoutINSA_7SwizzleILi3ELi4ELi3EEENSA_18smem_ptr_flag_bitsILi16EEENSV_INSB_IJNSB_IJNSC_ILi8EEENSC_ILi32EEEEEENSB_IJSI_SD_EEENSB_IJSD_NSC_ILi5EEEEEEEEENSB_IJNSB_IJSI_NSC_ILi512EEEEEENSB_IJSD_SW_EEENSB_IJSW_NSC_ILi16384EEEEEEEEEEEEEvEENS13_INSA_13SM90_TMA_LOADENS15_IS17_S19_NSV_INSB_IJNSB_IJS1A_S1A_EEES1D_S1F_EEENSB_IJS1I_S1J_NSB_IJSW_NSC_ILi4096EEEEEEEEEEEEEvEEEENS_8epilogue10collective6detail29Sm90TmaWarpSpecializedAdapterINS21_15DefaultEpilogueISL_NSB_IJNSB_IJlllEEESD_SW_EEES26_NS20_6thread17LinearCombinationISL_Li1EffLNS27_9ScaleType4KindE0ELNS_15FloatRoundStyleE2ESL_EENS_4gemm15EpilogueDefaultEEEEEvvEEEEvNT_6ParamsE,"",@"SHT_CUDA_INFO"
	.sectionflags	@""
	.align	4


	//----- nvinfo : EIATTR_CUDA_API_VERSION
	.align		4
        /*0000*/ 	.byte	0x04, 0x37
        /*0002*/ 	.short	(.L_18 - .L_17)
.L_17:
        /*0004*/ 	.word	0x00000082


	//----- nvinfo : EIATTR_KPARAM_INFO
	.align		4
.L_18:
        /*0008*/ 	.byte	0x04, 0x17
        /*000a*/ 	.short	(.L_20 - .L_19)
.L_19:
        /*000c*/ 	.word	0x00000000
        /*0010*/ 	.short	0x0000
        /*0012*/ 	.short	0x0070
        /*0014*/ 	.byte	0x00, 0xf0, 0x01, 0x0e


	//----- nvinfo : EIATTR_SPARSE_MMA_MASK
	.align		4
.L_20:
        /*0018*/ 	.byte	0x03, 0x50
        /*001a*/ 	.short	0x0000


	//----- nvinfo : EIATTR_MAXREG_COUNT
	.align		4
        /*001c*/ 	.byte	0x03, 0x1b
        /*001e*/ 	.short	0x00ff


	//----- nvinfo : EIATTR_NUM_BARRIERS
	.align		4
        /*0020*/ 	.byte	0x02, 0x4c
        /*0022*/ 	.byte	0x01
	.zero		1


	//----- nvinfo : EIATTR_MERCURY_ISA_VERSION
	.align		4
        /*0024*/ 	.byte	0x03, 0x5f
        /*0026*/ 	.short	0x0101


	//----- nvinfo : EIATTR_COOP_GROUP_MASK_REGIDS
	.align		4
        /*0028*/ 	.byte	0x04, 0x29
        /*002a*/ 	.short	(.L_22 - .L_21)


	//   ....[0]....
.L_21:
        /*002c*/ 	.word	0xffffffff


	//   ....[1]....
        /*0030*/ 	.word	0xffffffff


	//   ....[2]....
        /*0034*/ 	.word	0xffffffff


	//----- nvinfo : EIATTR_COOP_GROUP_INSTR_OFFSETS
	.align		4
.L_22:
        /*0038*/ 	.byte	0x04, 0x28
        /*003a*/ 	.short	(.L_24 - .L_23)


	//   ....[0]....
.L_23:
        /*003c*/ 	.word	0x00000060


	//   ....[1]....
        /*0040*/ 	.word	0x00000070


	//   ....[2]....
        /*0044*/ 	.word	0x00000130


	//----- nvinfo : EIATTR_MBARRIER_INSTR_OFFSETS
	.align		4
.L_24:
        /*0048*/ 	.byte	0x04, 0x39
        /*004a*/ 	.short	(.L_26 - .L_25)


	//   ....[0]....
.L_25:
        /*004c*/ 	.word	0x00000250
        /*0050*/ 	.word	0x000000ff
        /*0054*/ 	.word	0x00032000
        /*0058*/ 	.short	0x0100
        /*005a*/ 	.byte	0x08
	.zero		1


	//   ....[1]....
        /*005c*/ 	.word	0x00000260
        /*0060*/ 	.word	0x000000ff
        /*0064*/ 	.word	0x00032028
        /*0068*/ 	.short	0x0100
        /*006a*/ 	.byte	0x08
	.zero		1


	//   ....[2]....
        /*006c*/ 	.word	0x00000270
        /*0070*/ 	.word	0x000000ff
        /*0074*/ 	.word	0x00032008
        /*0078*/ 	.short	0x0100
        /*007a*/ 	.byte	0x08
	.zero		1


	//   ....[3]....
        /*007c*/ 	.word	0x00000280
        /*0080*/ 	.word	0x000000ff
        /*0084*/ 	.word	0x00032030
        /*0088*/ 	.short	0x0100
        /*008a*/ 	.byte	0x08
	.zero		1


	//   ....[4]....
        /*008c*/ 	.word	0x00000290
        /*0090*/ 	.word	0x000000ff
        /*0094*/ 	.word	0x00032010
        /*0098*/ 	.short	0x0100
        /*009a*/ 	.byte	0x08
	.zero		1


	//   ....[5]....
        /*009c*/ 	.word	0x000002a0
        /*00a0*/ 	.word	0x000000ff
        /*00a4*/ 	.word	0x00032038
        /*00a8*/ 	.short	0x0100
        /*00aa*/ 	.byte	0x08
	.zero		1


	//   ....[6]....
        /*00ac*/ 	.word	0x000002b0
        /*00b0*/ 	.word	0x000000ff
        /*00b4*/ 	.word	0x00032018
        /*00b8*/ 	.short	0x0100
        /*00ba*/ 	.byte	0x08
	.zero		1


	//   ....[7]....
        /*00bc*/ 	.word	0x000002c0
        /*00c0*/ 	.word	0x000000ff
        /*00c4*/ 	.word	0x00032040
        /*00c8*/ 	.short	0x0100
        /*00ca*/ 	.byte	0x08
	.zero		1


	//   ....[8]....
        /*00cc*/ 	.word	0x000002d0
        /*00d0*/ 	.word	0x000000ff
        /*00d4*/ 	.word	0x00032020
        /*00d8*/ 	.short	0x0100
        /*00da*/ 	.byte	0x08
	.zero		1


	//   ....[9]....
        /*00dc*/ 	.word	0x000002e0
        /*00e0*/ 	.word	0x000000ff
        /*00e4*/ 	.word	0x00032048
        /*00e8*/ 	.short	0x0100
        /*00ea*/ 	.byte	0x08
	.zero		1


	//   ....[10]....
        /*00ec*/ 	.word	0x00000b80
        /*00f0*/ 	.word	0x00000004
        /*00f4*/ 	.word	0x00032000
        /*00f8*/ 	.short	0x010a
        /*00fa*/ 	.byte	0x3f
	.zero		1


	//   ....[11]....
        /*00fc*/ 	.word	0x00001220
        /*0100*/ 	.word	0x00000006
        /*0104*/ 	.word	0x00032000
        /*0108*/ 	.short	0x010a
        /*010a*/ 	.byte	0x3f
	.zero		1


	//   ....[12]....
        /*010c*/ 	.word	0x00001740
        /*0110*/ 	.word	0x000000ff
        /*0114*/ 	.word	0x00000000
        /*0118*/ 	.short	0x0101
        /*011a*/ 	.byte	0x09
	.zero		1


	//   ....[13]....
        /*011c*/ 	.word	0x00001930
        /*0120*/ 	.word	0x00000004
        /*0124*/ 	.word	0x00000000
        /*0128*/ 	.short	0x0101
        /*012a*/ 	.byte	0x3f
	.zero		1


	//   ....[14]....
        /*012c*/ 	.word	0x0000c010
        /*0130*/ 	.word	0x0000000c
        /*0134*/ 	.word	0x00032028
        /*0138*/ 	.short	0x010a
        /*013a*/ 	.byte	0x3f
	.zero		1


	//   ....[15]....
        /*013c*/ 	.word	0x0000c6c0
        /*0140*/ 	.word	0x00000004
        /*0144*/ 	.word	0x00000000
        /*0148*/ 	.short	0x010a
        /*014a*/ 	.byte	0x3f
	.zero		1


	//   ....[16]....
        /*014c*/ 	.word	0x0000c770
        /*0150*/ 	.word	0x00000000
        /*0154*/ 	.word	0x00000000
        /*0158*/ 	.short	0x010a
        /*015a*/ 	.byte	0x3f
	.zero		1


	//   ....[17]....
        /*015c*/ 	.word	0x0000c820
        /*0160*/ 	.word	0x00000000
        /*0164*/ 	.word	0x00000000
        /*0168*/ 	.short	0x010a
        /*016a*/ 	.byte	0x3f
	.zero		1


	//   ....[18]....
        /*016c*/ 	.word	0x0000c8d0
        /*0170*/ 	.word	0x00000000
        /*0174*/ 	.word	0x00000000
        /*0178*/ 	.short	0x010a
        /*017a*/ 	.byte	0x3f
	.zero		1


	//   ....[19]....
        /*017c*/ 	.word	0x0000c980
        /*0180*/ 	.word	0x00000002
        /*0184*/ 	.word	0x00000000
        /*0188*/ 	.short	0x010a
        /*018a*/ 	.byte	0x3f
	.zero		1


	//----- nvinfo : EIATTR_NUM_MBARRIERS
	.align		4
.L_26:
        /*018c*/ 	.byte	0x03, 0x38
        /*018e*/ 	.short	0x000a


	//----- nvinfo : EIATTR_EXIT_INSTR_OFFSETS
	.align		4
        /*0190*/ 	.byte	0x04, 0x1c
        /*0192*/ 	.short	(.L_28 - .L_27)


	//   ....[0]....
.L_27:
        /*0194*/ 	.word	0x000006b0


	//   ....[1]....
        /*0198*/ 	.word	0x00001a80


	//   ....[2]....
        /*019c*/ 	.word	0x00008b20


	//   ....[3]....
        /*01a0*/ 	.word	0x00008b60


	//   ....[4]....
        /*01a4*/ 	.word	0x0000bdb0


	//   ....[5]....
        /*01a8*/ 	.word	0x0000bdf0


	//   ....[6]....
        /*01ac*/ 	.word	0x0000be10


	//   ....[7]....
        /*01b0*/ 	.word	0x0000c5b0


	//   ....[8]....
        /*01b4*/ 	.word	0x0000c9b0


	//----- nvinfo : EIATTR_MAX_THREADS
	.align		4
.L_28:
        /*01b8*/ 	.byte	0x04, 0x05
        /*01ba*/ 	.short	(.L_30 - .L_29)
.L_29:
        /*01bc*/ 	.word	0x00000100
        /*01c0*/ 	.word	0x00000001
        /*01c4*/ 	.word	0x00000001


	//----- nvinfo : EIATTR_CRS_STACK_SIZE
	.align		4
.L_30:
        /*01c8*/ 	.byte	0x04, 0x1e
        /*01ca*/ 	.short	(.L_32 - .L_31)
.L_31:
        /*01cc*/ 	.word	0x00000000


	//----- nvinfo : EIATTR_CBANK_PARAM_SIZE
	.align		4
.L_32:
        /*01d0*/ 	.byte	0x03, 0x19
        /*01d2*/ 	.short	0x03f0


	//----- nvinfo : EIATTR_PARAM_CBANK
	.align		4
        /*01d4*/ 	.byte	0x04, 0x0a
        /*01d6*/ 	.short	(.L_34 - .L_33)
	.align		4
.L_33:
        /*01d8*/ 	.word	index@(.nv.constant0._ZN7cutlass13device_kernelINS_4conv6kernel13ConvUniversalINS1_16ConvProblemShapeILNS1_8OperatorE0ELi2EEENS1_10collective14CollectiveConvINS1_46MainloopSm90TmaGmmaWarpSpecializedImplicitGemmILS5_0ELi5ELi2EN4cute5tupleIJNSA_1CILi1EEESD_SD_EEENS1_36KernelImplicitTmaWarpSpecializedSm90ELi1EEENSB_IJNSC_ILi256EEENSC_ILi64EEENSB_IJSI_EEEEEENS_10bfloat16_tESL_NSA_8TiledMMAINSA_8MMA_AtomIJNSA_4SM904GMMA27MMA_64x64x16_F32BF16BF16_SSILNSP_5MajorE0ELSR_0ELNSP_7ScaleInE1ELSS_1EEEEEENSA_6LayoutISE_NSB_IJNSC_ILi0EEESW_SW_EEEEENSB_IJNSA_10UnderscoreESZ_SZ_EEEEENS7_6detail26Sm90ImplicitGemmTileTraitsINSA_20SM90_TMA_LOAD_IM2COLENSA_14ComposedLayoutINSA_7SwizzleILi3ELi4ELi3EEENSA_18smem_ptr_flag_bitsILi16EEENSV_INSB_IJNSB_IJNSC_ILi8EEENSC_ILi32EEEEEENSB_IJSI_SD_EEENSB_IJSD_NSC_ILi5EEEEEEEEENSB_IJNSB_IJSI_NSC_ILi512EEEEEENSB_IJSD_SW_EEENSB_IJSW_NSC_ILi16384EEEEEEEEEEEEEvEENS13_INSA_13SM90_TMA_LOADENS15_IS17_S19_NSV_INSB_IJNSB_IJS1A_S1A_EEES1D_S1F_EEENSB_IJS1I_S1J_NSB_IJSW_NSC_ILi4096EEEEEEEEEEEEEvEEEENS_8epilogue10collective6detail29Sm90TmaWarpSpecializedAdapterINS21_15DefaultEpilogueISL_NSB_IJNSB_IJlllEEESD_SW_EEES26_NS20_6thread17LinearCombinationISL_Li1EffLNS27_9ScaleType4KindE0ELNS_15FloatRoundStyleE2ESL_EENS_4gemm15EpilogueDefaultEEEEEvvEEEEvNT_6ParamsE)
        /*01dc*/ 	.short	0x0210
        /*01de*/ 	.short	0x03f0


	//----- nvinfo : EIATTR_SW_WAR
	.align		4
.L_34:
        /*01e0*/ 	.byte	0x04, 0x36
        /*01e2*/ 	.short	(.L_36 - .L_35)
.L_35:
        /*01e4*/ 	.word	0x00000008
.L_36:


//--------------------- .nv.callgraph             --------------------------
	.section	.nv.callgraph,"",@"SHT_CUDA_CALLGRAPH"
	.align	4
	.sectionentsize	8
	.align		4
        /*0000*/ 	.word	0x00000000
	.align		4
        /*0004*/ 	.word	0xffffffff
	.align		4
        /*0008*/ 	.word	0x00000000
	.align		4
        /*000c*/ 	.word	0xfffffffe
	.align		4
        /*0010*/ 	.word	0x00000000
	.align		4
        /*0014*/ 	.word	0xfffffffd
	.align		4
        /*0018*/ 	.word	0x00000000
	.align		4
        /*001c*/ 	.word	0xfffffffc


//--------------------- .nv.constant4             --------------------------
	.section	.nv.constant4,"a",@progbits
	.align	8
	.align		8
.nv.constant4:
        /*0000*/ 	.dword	_ZN39_INTERNAL_581a60f7_4_k_cu_cccfd3c4_28124cuda3std3__45__cpo5beginE
	.align		8
        /*0008*/ 	.dword	_ZN39_INTERNAL_581a60f7_4_k_cu_cccfd3c4_28124cuda3std3__45__cpo3endE
	.align		8
        /*0010*/ 	.dword	_ZN39_INTERNAL_581a60f7_4_k_cu_cccfd3c4_28124cuda3std3__45__cpo6cbeginE
	.align		8
        /*0018*/ 	.dword	_ZN39_INTERNAL_581a60f7_4_k_cu_cccfd3c4_28124cuda3std3__45__cpo4cendE
	.align		8
        /*0020*/ 	.dword	_ZN39_INTERNAL_581a60f7_4_k_cu_cccfd3c4_28124cuda3std3__441_GLOBAL__N__581a60f7_4_k_cu_cccfd3c4_28126ignoreE
	.align		8
        /*0028*/ 	.dword	_ZN39_INTERNAL_581a60f7_4_k_cu_cccfd3c4_28124cuda3std3__419piecewise_constructE
	.align		8
        /*0030*/ 	.dword	_ZN39_INTERNAL_581a60f7_4_k_cu_cccfd3c4_28124cuda3std3__48in_placeE
	.align		8
        /*0038*/ 	.dword	_ZN39_INTERNAL_581a60f7_4_k_cu_cccfd3c4_28124cuda3std6ranges3__45__cpo4swapE
	.align		8
        /*0040*/ 	.dword	_ZN39_INTERNAL_581a60f7_4_k_cu_cccfd3c4_28124cuda3std6ranges3__45__cpo9iter_moveE
	.align		8
        /*0048*/ 	.dword	_ZN39_INTERNAL_581a60f7_4_k_cu_cccfd3c4_28124cute7productE
	.align		8
        /*0050*/ 	.dword	_ZN39_INTERNAL_581a60f7_4_k_cu_cccfd3c4_28124cute1_E


//--------------------- .text._ZN7cutlass13device_kernelINS_4conv6kernel13ConvUniversalINS1_16ConvProblemShapeILNS1_8OperatorE0ELi2EEENS1_10collective14CollectiveConvINS1_46MainloopSm90TmaGmmaWarpSpecializedImplicitGemmILS5_0ELi5ELi2EN4cute5tupleIJNSA_1CILi1EEESD_SD_EEENS1_36KernelImplicitTmaWarpSpecializedSm90ELi1EEENSB_IJNSC_ILi256EEENSC_ILi64EEENSB_IJSI_EEEEEENS_10bfloat16_tESL_NSA_8TiledMMAINSA_8MMA_AtomIJNSA_4SM904GMMA27MMA_64x64x16_F32BF16BF16_SSILNSP_5MajorE0ELSR_0ELNSP_7ScaleInE1ELSS_1EEEEEENSA_6LayoutISE_NSB_IJNSC_ILi0EEESW_SW_EEEEENSB_IJNSA_10UnderscoreESZ_SZ_EEEEENS7_6detail26Sm90ImplicitGemmTileTraitsINSA_20SM90_TMA_LOAD_IM2COLENSA_14ComposedLayoutINSA_7SwizzleILi3ELi4ELi3EEENSA_18smem_ptr_flag_bitsILi16EEENSV_INSB_IJNSB_IJNSC_ILi8EEENSC_ILi32EEEEEENSB_IJSI_SD_EEENSB_IJSD_NSC_ILi5EEEEEEEEENSB_IJNSB_IJSI_NSC_ILi512EEEEEENSB_IJSD_SW_EEENSB_IJSW_NSC_ILi16384EEEEEEEEEEEEEvEENS13_INSA_13SM90_TMA_LOADENS15_IS17_S19_NSV_INSB_IJNSB_IJS1A_S1A_EEES1D_S1F_EEENSB_IJS1I_S1J_NSB_IJSW_NSC_ILi4096EEEEEEEEEEEEEvEEEENS_8epilogue10collective6detail29Sm90TmaWarpSpecializedAdapterINS21_15DefaultEpilogueISL_NSB_IJNSB_IJlllEEESD_SW_EEES26_NS20_6thread17LinearCombinationISL_Li1EffLNS27_9ScaleType4KindE0ELNS_15FloatRoundStyleE2ESL_EENS_4gemm15EpilogueDefaultEEEEEvvEEEEvNT_6ParamsE --------------------------
	.section	.text._ZN7cutlass13device_kernelINS_4conv6kernel13ConvUniversalINS1_16ConvProblemShapeILNS1_8OperatorE0ELi2EEENS1_10collective14CollectiveConvINS1_46MainloopSm90TmaGmmaWarpSpecializedImplicitGemmILS5_0ELi5ELi2EN4cute5tupleIJNSA_1CILi1EEESD_SD_EEENS1_36KernelImplicitTmaWarpSpecializedSm90ELi1EEENSB_IJNSC_ILi256EEENSC_ILi64EEENSB_IJSI_EEEEEENS_10bfloat16_tESL_NSA_8TiledMMAINSA_8MMA_AtomIJNSA_4SM904GMMA27MMA_64x64x16_F32BF16BF16_SSILNSP_5MajorE0ELSR_0ELNSP_7ScaleInE1ELSS_1EEEEEENSA_6LayoutISE_NSB_IJNSC_ILi0EEESW_SW_EEEEENSB_IJNSA_10UnderscoreESZ_SZ_EEEEENS7_6detail26Sm90ImplicitGemmTileTraitsINSA_20SM90_TMA_LOAD_IM2COLENSA_14ComposedLayoutINSA_7SwizzleILi3ELi4ELi3EEENSA_18smem_ptr_flag_bitsILi16EEENSV_INSB_IJNSB_IJNSC_ILi8EEENSC_ILi32EEEEEENSB_IJSI_SD_EEENSB_IJSD_NSC_ILi5EEEEEEEEENSB_IJNSB_IJSI_NSC_ILi512EEEEEENSB_IJSD_SW_EEENSB_IJSW_NSC_ILi16384EEEEEEEEEEEEEvEENS13_INSA_13SM90_TMA_LOADENS15_IS17_S19_NSV_INSB_IJNSB_IJS1A_S1A_EEES1D_S1F_EEENSB_IJS1I_S1J_NSB_IJSW_NSC_ILi4096EEEEEEEEEEEEEvEEEENS_8epilogue10collective6detail29Sm90TmaWarpSpecializedAdapterINS21_15DefaultEpilogueISL_NSB_IJNSB_IJlllEEESD_SW_EEES26_NS20_6thread17LinearCombinationISL_Li1EffLNS27_9ScaleType4KindE0ELNS_15FloatRoundStyleE2ESL_EENS_4gemm15EpilogueDefaultEEEEEvvEEEEvNT_6ParamsE,"ax",@progbits
	.align	128
.text._ZN7cutlass13device_kernelINS_4conv6kernel13ConvUniversalINS1_16ConvProblemShapeILNS1_8OperatorE0ELi2EEENS1_10collective14CollectiveConvINS1_46MainloopSm90TmaGmmaWarpSpecializedImplicitGemmILS5_0ELi5ELi2EN4cute5tupleIJNSA_1CILi1EEESD_SD_EEENS1_36KernelImplicitTmaWarpSpecializedSm90ELi1EEENSB_IJNSC_ILi256EEENSC_ILi64EEENSB_IJSI_EEEEEENS_10bfloat16_tESL_NSA_8TiledMMAINSA_8MMA_AtomIJNSA_4SM904GMMA27MMA_64x64x16_F32BF16BF16_SSILNSP_5MajorE0ELSR_0ELNSP_7ScaleInE1ELSS_1EEEEEENSA_6LayoutISE_NSB_IJNSC_ILi0EEESW_SW_EEEEENSB_IJNSA_10UnderscoreESZ_SZ_EEEEENS7_6detail26Sm90ImplicitGemmTileTraitsINSA_20SM90_TMA_LOAD_IM2COLENSA_14ComposedLayoutINSA_7SwizzleILi3ELi4ELi3EEENSA_18smem_ptr_flag_bitsILi16EEENSV_INSB_IJNSB_IJNSC_ILi8EEENSC_ILi32EEEEEENSB_IJSI_SD_EEENSB_IJSD_NSC_ILi5EEEEEEEEENSB_IJNSB_IJSI_NSC_ILi512EEEEEENSB_IJSD_SW_EEENSB_IJSW_NSC_ILi16384EEEEEEEEEEEEEvEENS13_INSA_13SM90_TMA_LOADENS15_IS17_S19_NSV_INSB_IJNSB_IJS1A_S1A_EEES1D_S1F_EEENSB_IJS1I_S1J_NSB_IJSW_NSC_ILi4096EEEEEEEEEEEEEvEEEENS_8epilogue10collective6detail29Sm90TmaWarpSpecializedAdapterINS21_15DefaultEpilogueISL_NSB_IJNSB_IJlllEEESD_SW_EEES26_NS20_6thread17LinearCombinationISL_Li1EffLNS27_9ScaleType4KindE0ELNS_15FloatRoundStyleE2ESL_EENS_4gemm15EpilogueDefaultEEEEEvvEEEEvNT_6ParamsE:
        .type           _ZN7cutlass13device_kernelINS_4conv6kernel13ConvUniversalINS1_16ConvProblemShapeILNS1_8OperatorE0ELi2EEENS1_10collective14CollectiveConvINS1_46MainloopSm90TmaGmmaWarpSpecializedImplicitGemmILS5_0ELi5ELi2EN4cute5tupleIJNSA_1CILi1EEESD_SD_EEENS1_36KernelImplicitTmaWarpSpecializedSm90ELi1EEENSB_IJNSC_ILi256EEENSC_ILi64EEENSB_IJSI_EEEEEENS_10bfloat16_tESL_NSA_8TiledMMAINSA_8MMA_AtomIJNSA_4SM904GMMA27MMA_64x64x16_F32BF16BF16_SSILNSP_5MajorE0ELSR_0ELNSP_7ScaleInE1ELSS_1EEEEEENSA_6LayoutISE_NSB_IJNSC_ILi0EEESW_SW_EEEEENSB_IJNSA_10UnderscoreESZ_SZ_EEEEENS7_6detail26Sm90ImplicitGemmTileTraitsINSA_20SM90_TMA_LOAD_IM2COLENSA_14ComposedLayoutINSA_7SwizzleILi3ELi4ELi3EEENSA_18smem_ptr_flag_bitsILi16EEENSV_INSB_IJNSB_IJNSC_ILi8EEENSC_ILi32EEEEEENSB_IJSI_SD_EEENSB_IJSD_NSC_ILi5EEEEEEEEENSB_IJNSB_IJSI_NSC_ILi512EEEEEENSB_IJSD_SW_EEENSB_IJSW_NSC_ILi16384EEEEEEEEEEEEEvEENS13_INSA_13SM90_TMA_LOADENS15_IS17_S19_NSV_INSB_IJNSB_IJS1A_S1A_EEES1D_S1F_EEENSB_IJS1I_S1J_NSB_IJSW_NSC_ILi4096EEEEEEEEEEEEEvEEEENS_8epilogue10collective6detail29Sm90TmaWarpSpecializedAdapterINS21_15DefaultEpilogueISL_NSB_IJNSB_IJlllEEESD_SW_EEES26_NS20_6thread17LinearCombinationISL_Li1EffLNS27_9ScaleType4KindE0ELNS_15FloatRoundStyleE2ESL_EENS_4gemm15EpilogueDefaultEEEEEvvEEEEvNT_6ParamsE,@function
        .size           _ZN7cutlass13device_kernelINS_4conv6kernel13ConvUniversalINS1_16ConvProblemShapeILNS1_8OperatorE0ELi2EEENS1_10collective14CollectiveConvINS1_46MainloopSm90TmaGmmaWarpSpecializedImplicitGemmILS5_0ELi5ELi2EN4cute5tupleIJNSA_1CILi1EEESD_SD_EEENS1_36KernelImplicitTmaWarpSpecializedSm90ELi1EEENSB_IJNSC_ILi256EEENSC_ILi64EEENSB_IJSI_EEEEEENS_10bfloat16_tESL_NSA_8TiledMMAINSA_8MMA_AtomIJNSA_4SM904GMMA27MMA_64x64x16_F32BF16BF16_SSILNSP_5MajorE0ELSR_0ELNSP_7ScaleInE1ELSS_1EEEEEENSA_6LayoutISE_NSB_IJNSC_ILi0EEESW_SW_EEEEENSB_IJNSA_10UnderscoreESZ_SZ_EEEEENS7_6detail26Sm90ImplicitGemmTileTraitsINSA_20SM90_TMA_LOAD_IM2COLENSA_14ComposedLayoutINSA_7SwizzleILi3ELi4ELi3EEENSA_18smem_ptr_flag_bitsILi16EEENSV_INSB_IJNSB_IJNSC_ILi8EEENSC_ILi32EEEEEENSB_IJSI_SD_EEENSB_IJSD_NSC_ILi5EEEEEEEEENSB_IJNSB_IJSI_NSC_ILi512EEEEEENSB_IJSD_SW_EEENSB_IJSW_NSC_ILi16384EEEEEEEEEEEEEvEENS13_INSA_13SM90_TMA_LOADENS15_IS17_S19_NSV_INSB_IJNSB_IJS1A_S1A_EEES1D_S1F_EEENSB_IJS1I_S1J_NSB_IJSW_NSC_ILi4096EEEEEEEEEEEEEvEEEENS_8epilogue10collective6detail29Sm90TmaWarpSpecializedAdapterINS21_15DefaultEpilogueISL_NSB_IJNSB_IJlllEEESD_SW_EEES26_NS20_6thread17LinearCombinationISL_Li1EffLNS27_9ScaleType4KindE0ELNS_15FloatRoundStyleE2ESL_EENS_4gemm15EpilogueDefaultEEEEEvvEEEEvNT_6ParamsE,(.L_x_254 - _ZN7cutlass13device_kernelINS_4conv6kernel13ConvUniversalINS1_16ConvProblemShapeILNS1_8OperatorE0ELi2EEENS1_10collective14CollectiveConvINS1_46MainloopSm90TmaGmmaWarpSpecializedImplicitGemmILS5_0ELi5ELi2EN4cute5tupleIJNSA_1CILi1EEESD_SD_EEENS1_36KernelImplicitTmaWarpSpecializedSm90ELi1EEENSB_IJNSC_ILi256EEENSC_ILi64EEENSB_IJSI_EEEEEENS_10bfloat16_tESL_NSA_8TiledMMAINSA_8MMA_AtomIJNSA_4SM904GMMA27MMA_64x64x16_F32BF16BF16_SSILNSP_5MajorE0ELSR_0ELNSP_7ScaleInE1ELSS_1EEEEEENSA_6LayoutISE_NSB_IJNSC_ILi0EEESW_SW_EEEEENSB_IJNSA_10UnderscoreESZ_SZ_EEEEENS7_6detail26Sm90ImplicitGemmTileTraitsINSA_20SM90_TMA_LOAD_IM2COLENSA_14ComposedLayoutINSA_7SwizzleILi3ELi4ELi3EEENSA_18smem_ptr_flag_bitsILi16EEENSV_INSB_IJNSB_IJNSC_ILi8EEENSC_ILi32EEEEEENSB_IJSI_SD_EEENSB_IJSD_NSC_ILi5EEEEEEEEENSB_IJNSB_IJSI_NSC_ILi512EEEEEENSB_IJSD_SW_EEENSB_IJSW_NSC_ILi16384EEEEEEEEEEEEEvEENS13_INSA_13SM90_TMA_LOADENS15_IS17_S19_NSV_INSB_IJNSB_IJS1A_S1A_EEES1D_S1F_EEENSB_IJS1I_S1J_NSB_IJSW_NSC_ILi4096EEEEEEEEEEEEEvEEEENS_8epilogue10collective6detail29Sm90TmaWarpSpecializedAdapterINS21_15DefaultEpilogueISL_NSB_IJNSB_IJlllEEESD_SW_EEES26_NS20_6thread17LinearCombinationISL_Li1EffLNS27_9ScaleType4KindE0ELNS_15FloatRoundStyleE2ESL_EENS_4gemm15EpilogueDefaultEEEEEvvEEEEvNT_6ParamsE)
        .other          _ZN7cutlass13device_kernelINS_4conv6kernel13ConvUniversalINS1_16ConvProblemShapeILNS1_8OperatorE0ELi2EEENS1_10collective14CollectiveConvINS1_46MainloopSm90TmaGmmaWarpSpecializedImplicitGemmILS5_0ELi5ELi2EN4cute5tupleIJNSA_1CILi1EEESD_SD_EEENS1_36KernelImplicitTmaWarpSpecializedSm90ELi1EEENSB_IJNSC_ILi256EEENSC_ILi64EEENSB_IJSI_EEEEEENS_10bfloat16_tESL_NSA_8TiledMMAINSA_8MMA_AtomIJNSA_4SM904GMMA27MMA_64x64x16_F32BF16BF16_SSILNSP_5MajorE0ELSR_0ELNSP_7ScaleInE1ELSS_1EEEEEENSA_6LayoutISE_NSB_IJNSC_ILi0EEESW_SW_EEEEENSB_IJNSA_10UnderscoreESZ_SZ_EEEEENS7_6detail26Sm90ImplicitGemmTileTraitsINSA_20SM90_TMA_LOAD_IM2COLENSA_14ComposedLayoutINSA_7SwizzleILi3ELi4ELi3EEENSA_18smem_ptr_flag_bitsILi16EEENSV_INSB_IJNSB_IJNSC_ILi8EEENSC_ILi32EEEEEENSB_IJSI_SD_EEENSB_IJSD_NSC_ILi5EEEEEEEEENSB_IJNSB_IJSI_NSC_ILi512EEEEEENSB_IJSD_SW_EEENSB_IJSW_NSC_ILi16384EEEEEEEEEEEEEvEENS13_INSA_13SM90_TMA_LOADENS15_IS17_S19_NSV_INSB_IJNSB_IJS1A_S1A_EEES1D_S1F_EEENSB_IJS1I_S1J_NSB_IJSW_NSC_ILi4096EEEEEEEEEEEEEvEEEENS_8epilogue10collective6detail29Sm90TmaWarpSpecializedAdapterINS21_15DefaultEpilogueISL_NSB_IJNSB_IJlllEEESD_SW_EEES26_NS20_6thread17LinearCombinationISL_Li1EffLNS27_9ScaleType4KindE0ELNS_15FloatRoundStyleE2ESL_EENS_4gemm15EpilogueDefaultEEEEEvvEEEEvNT_6ParamsE,@"STO_CUDA_ENTRY STV_DEFAULT"
_ZN7cutlass13device_kernelINS_4conv6kernel13ConvUniversalINS1_16ConvProblemShapeILNS1_8OperatorE0ELi2EEENS1_10collective14CollectiveConvINS1_46MainloopSm90TmaGmmaWarpSpecializedImplicitGemmILS5_0ELi5ELi2EN4cute5tupleIJNSA_1CILi1EEESD_SD_EEENS1_36KernelImplicitTmaWarpSpecializedSm90ELi1EEENSB_IJNSC_ILi256EEENSC_ILi64EEENSB_IJSI_EEEEEENS_10bfloat16_tESL_NSA_8TiledMMAINSA_8MMA_AtomIJNSA_4SM904GMMA27MMA_64x64x16_F32BF16BF16_SSILNSP_5MajorE0ELSR_0ELNSP_7ScaleInE1ELSS_1EEEEEENSA_6LayoutISE_NSB_IJNSC_ILi0EEESW_SW_EEEEENSB_IJNSA_10UnderscoreESZ_SZ_EEEEENS7_6detail26Sm90ImplicitGemmTileTraitsINSA_20SM90_TMA_LOAD_IM2COLENSA_14ComposedLayoutINSA_7SwizzleILi3ELi4ELi3EEENSA_18smem_ptr_flag_bitsILi16EEENSV_INSB_IJNSB_IJNSC_ILi8EEENSC_ILi32EEEEEENSB_IJSI_SD_EEENSB_IJSD_NSC_ILi5EEEEEEEEENSB_IJNSB_IJSI_NSC_ILi512EEEEEENSB_IJSD_SW_EEENSB_IJSW_NSC_ILi16384EEEEEEEEEEEEEvEENS13_INSA_13SM90_TMA_LOADENS15_IS17_S19_NSV_INSB_IJNSB_IJS1A_S1A_EEES1D_S1F_EEENSB_IJS1I_S1J_NSB_IJSW_NSC_ILi4096EEEEEEEEEEEEEvEEEENS_8epilogue10collective6detail29Sm90TmaWarpSpecializedAdapterINS21_15DefaultEpilogueISL_NSB_IJNSB_IJlllEEESD_SW_EEES26_NS20_6thread17LinearCombinationISL_Li1EffLNS27_9ScaleType4KindE0ELNS_15FloatRoundStyleE2ESL_EENS_4gemm15EpilogueDefaultEEEEEvvEEEEvNT_6ParamsE:
[----:B------:R-:W-:Y:S01]  /*0000*/  LDC R1, c[0x0][0x28] ;  /* 0x00000a00ff017b82 */ /* 0x000fe20000000800 */
[----:B------:R-:W0:Y:S01]  /*0010*/  S2R R6, SR_TID.X ;  /* 0x0000000000067919 */ /* 0x000e220000002100 */
[----:B------:R-:W-:Y:S01]  /*0020*/  ELECT P0, URZ, PT ;  /* 0x00000000003f782f */ /* 0x000fe20003800000 */
[----:B------:R-:W-:Y:S01]  /*0030*/  BSSY B0, `(.L_x_0) ;  /* 0x000000f000007945 */ /* 0x000fe20003800000 */
[--C-:B0-----:R-:W-:Y:S02]  /*0040*/  SHF.R.U32.HI R0, RZ, 0x5, R6.reuse ;  /* 0x00000005ff007819 */ /* 0x101fe40000011606 */
[----:B------:R-:W-:-:S03]  /*0050*/  SHF.R.U32.HI R3, RZ, 0x7, R6 ;  /* 0x00000007ff037819 */ /* 0x000fc60000011606 */
[----:B------:R-:W0:Y:S04]  /*0060*/  SHFL.IDX PT, R2, R0, RZ, 0x1f ;  /* 0x00001fff00027589 */ /* 0x000e2800000e0000 */
[----:B------:R1:W2:Y:S01]  /*0070*/  SHFL.IDX PT, R5, R3, RZ, 0x1f ;  /* 0x00001fff03057589 */ /* 0x0002a200000e0000 */
[----:B0-----:R-:W-:-:S13]  /*0080*/  ISETP.NE.OR P0, PT, R2, RZ, !P0 ;  /* 0x000000ff0200720c */ /* 0x001fda0004705670 */
[----:B-12---:R-:W-:Y:S05]  /*0090*/  @P0 BRA `(.L_x_1) ;  /* 0x0000000000200947 */ /* 0x006fea0003800000 */
[----:B------:R-:W-:Y:S02]  /*00a0*/  ULDC.64 UR4, c[0x0][0x198] ;  /* 0x0000660000047ab9 */ /* 0x000fe40000000a00 */
[----:B------:R-:W-:Y:S02]  /*00b0*/  UIADD3 UR6, UP0, UR4, 0xf0, URZ ;  /* 0x000000f004067890 */ /* 0x000fe4000ff1e03f */
[----:B------:R-:W-:Y:S02]  /*00c0*/  UIADD3 UR4, UP1, UR4, 0x1f0, URZ ;  /* 0x000001f004047890 */ /* 0x000fe4000ff3e03f */
[----:B------:R-:W-:Y:S02]  /*00d0*/  UIADD3.X UR7, URZ, UR5, URZ, UP0, !UPT ;  /* 0x000000053f077290 */ /* 0x000fe400087fe43f */
[----:B------:R-:W-:-:S07]  /*00e0*/  UIADD3.X UR5, URZ, UR5, URZ, UP1, !UPT ;  /* 0x000000053f057290 */ /* 0x000fce0008ffe43f */
[----:B------:R0:W-:Y:S02]  /*00f0*/  UTMACCTL.PF [UR6] ;  /* 0x00000000060079b9 */ /* 0x0001e40008040000 */
[----:B------:R0:W-:Y:S02]  /*0100*/  UTMACCTL.PF [UR4] ;  /* 0x00000000040079b9 */ /* 0x0001e40008040000 */
[----:B0-----:R-:W-:Y:S01]  /*0110*/  NOP ;  /* 0x0000000000007918 */ /* 0x001fe20000000000 */
.L_x_1:
[----:B------:R-:W-:Y:S05]  /*0120*/  BSYNC B0 ;  /* 0x0000000000007941 */ /* 0x000fea0003800000 */
.L_x_0:
[----:B------:R-:W0:Y:S01]  /*0130*/  SHFL.IDX PT, R0, R0, RZ, 0x1f ;  /* 0x00001fff00007589 */ /* 0x000e2200000e0000 */
[----:B------:R-:W-:-:S04]  /*0140*/  SHF.R.S32.HI R3, RZ, 0x1f, R2 ;  /* 0x0000001fff037819 */ /* 0x000fc80000011402 */
[----:B------:R-:W-:Y:S02]  /*0150*/  LEA.HI R3, R3, R2, RZ, 0x2 ;  /* 0x0000000203037211 */ /* 0x000fe400078f10ff */
[----:B0-----:R-:W-:-:S13]  /*0160*/  ISETP.NE.AND P0, PT, R0, RZ, PT ;  /* 0x000000ff0000720c */ /* 0x001fda0003f05270 */
[----:B------:R-:W-:Y:S05]  /*0170*/  @P0 BRA `(.L_x_2) ;  /* 0x0000000000600947 */ /* 0x000fea0003800000 */
[----:B------:R-:W0:Y:S01]  /*0180*/  S2UR UR8, SR_CgaCtaId ;  /* 0x00000000000879c3 */ /* 0x000e220000008800 */
[----:B------:R-:W-:Y:S01]  /*0190*/  UMOV UR4, 0x400 ;  /* 0x0000040000047882 */ /* 0x000fe20000000000 */
[----:B------:R-:W-:Y:S01]  /*01a0*/  UMOV UR5, 0x1 ;  /* 0x0000000100057882 */ /* 0x000fe20000000000 */
[----:B------:R-:W-:Y:S01]  /*01b0*/  UMOV UR6, 0x80 ;  /* 0x0000008000067882 */ /* 0x000fe20000000000 */
[----:B------:R-:W-:Y:S01]  /*01c0*/  ELECT P0, URZ, PT ;  /* 0x00000000003f782f */ /* 0x000fe20003800000 */
[----:B------:R-:W-:-:S04]  /*01d0*/  UIADD3 UR6, -UR6, 0x100000, URZ ;  /* 0x0010000006067890 */ /* 0x000fc8000fffe13f */
[----:B------:R-:W-:Y:S02]  /*01e0*/  USHF.L.U32 UR7, UR6, 0xb, URZ ;  /* 0x0000000b06077899 */ /* 0x000fe4000800063f */
[----:B------:R-:W-:Y:S02]  /*01f0*/  USHF.L.U32 UR6, UR6, 0x1, URZ ;  /* 0x0000000106067899 */ /* 0x000fe4000800063f */
[----:B0-----:R-:W-:Y:S02]  /*0200*/  ULEA UR8, UR8, UR4, 0x18 ;  /* 0x0000000408087291 */ /* 0x001fe4000f8ec03f */
[----:B------:R-:W-:-:S04]  /*0210*/  UIADD3 UR4, -UR5, 0x100000, URZ ;  /* 0x0010000005047890 */ /* 0x000fc8000fffe13f */
[----:B------:R-:W-:Y:S02]  /*0220*/  USHF.L.U32 UR5, UR4, 0xb, URZ ;  /* 0x0000000b04057899 */ /* 0x000fe4000800063f */
[----:B------:R-:W-:Y:S01]  /*0230*/  USHF.L.U32 UR4, UR4, 0x1, URZ ;  /* 0x0000000104047899 */ /* 0x000fe2000800063f */
[----:B------:R-:W0:Y:S11]  /*0240*/  FENCE.VIEW.ASYNC.S ;  /* 0x00000000000073c6 */ /* 0x000e360000000000 */
[----:B0-----:R0:W1:Y:S01]  /*0250*/  SYNCS.EXCH.64 URZ, [UR8+0x32000], UR4 ;  /* 0x03200004083f75b2 */ /* 0x0010620008000100 */
[----:B------:R0:W2:Y:S01]  /*0260*/  SYNCS.EXCH.64 URZ, [UR8+0x32028], UR6 ;  /* 0x03202806083f75b2 */ /* 0x0000a20008000100 */
[----:B------:R0:W3:Y:S01]  /*0270*/  SYNCS.EXCH.64 URZ, [UR8+0x32008], UR4 ;  /* 0x03200804083f75b2 */ /* 0x0000e20008000100 */
[----:B------:R0:W4:Y:S01]  /*0280*/  SYNCS.EXCH.64 URZ, [UR8+0x32030], UR6 ;  /* 0x03203006083f75b2 */ /* 0x0001220008000100 */
[----:B------:R0:W0:Y:S01]  /*0290*/  SYNCS.EXCH.64 URZ, [UR8+0x32010], UR4 ;  /* 0x03201004083f75b2 */ /* 0x0000220008000100 */
[----:B------:R0:W0:Y:S01]  /*02a0*/  SYNCS.EXCH.64 URZ, [UR8+0x32038], UR6 ;  /* 0x03203806083f75b2 */ /* 0x0000220008000100 */
[----:B------:R0:W0:Y:S01]  /*02b0*/  SYNCS.EXCH.64 URZ, [UR8+0x32018], UR4 ;  /* 0x03201804083f75b2 */ /* 0x0000220008000100 */
[----:B------:R0:W0:Y:S01]  /*02c0*/  SYNCS.EXCH.64 URZ, [UR8+0x32040], UR6 ;  /* 0x03204006083f75b2 */ /* 0x0000220008000100 */
[----:B------:R0:W0:Y:S01]  /*02d0*/  SYNCS.EXCH.64 URZ, [UR8+0x32020], UR4 ;  /* 0x03202004083f75b2 */ /* 0x0000220008000100 */
[----:B------:R0:W0:Y:S01]  /*02e0*/  SYNCS.EXCH.64 URZ, [UR8+0x32048], UR6 ;  /* 0x03204806083f75b2 */ /* 0x0000220008000100 */
[----:B------:R-:W-:Y:S01]  /*02f0*/  NOP ;  /* 0x0000000000007918 */ /* 0x000fe20000000000 */
.L_x_2:
[----:B0-----:R-:W-:Y:S01]  /*0300*/  ULDC.64 UR4, c[0x0][0x598] ;  /* 0x0001660000047ab9 */ /* 0x001fe20000000a00 */
[----:B------:R-:W-:Y:S01]  /*0310*/  LOP3.LUT R3, R3, 0xfffffffc, RZ, 0xc0, !PT ;  /* 0xfffffffc03037812 */ /* 0x000fe200078ec0ff */
[----:B------:R-:W-:Y:S01]  /*0320*/  NOP ;  /* 0x0000000000007918 */ /* 0x000fe20000000000 */
[----:B------:R-:W-:Y:S01]  /*0330*/  ISETP.NE.U32.AND P0, PT, RZ, UR4, PT ;  /* 0x00000004ff007c0c */ /* 0x000fe2000bf05070 */
[----:B------:R-:W-:Y:S01]  /*0340*/  NOP ;  /* 0x0000000000007918 */ /* 0x000fe20000000000 */
[----:B-1234-:R-:W-:Y:S01]  /*0350*/  BAR.SYNC.DEFER_BLOCKING 0x0 ;  /* 0x0000000000007b1d */ /* 0x01efe20000010000 */
[----:B------:R-:W-:Y:S01]  /*0360*/  IMAD.IADD R4, R2, 0x1, -R3 ;  /* 0x0000000102047824 */ /* 0x000fe200078e0a03 */
[----:B------:R-:W-:Y:S02]  /*0370*/  ISETP.NE.AND.EX P0, PT, RZ, UR5, PT, P0 ;  /* 0x00000005ff007c0c */ /* 0x000fe4000bf05300 */
[C---:B------:R-:W-:Y:S02]  /*0380*/  ISETP.NE.AND P2, PT, R5.reuse, 0x1, PT ;  /* 0x000000010500780c */ /* 0x040fe40003f45270 */
[----:B------:R-:W-:Y:S01]  /*0390*/  LOP3.LUT P1, RZ, R5, R4, RZ, 0xfc, !PT ;  /* 0x0000000405ff7212 */ /* 0x000fe2000782fcff */
[----:B------:R-:W-:-:S03]  /*03a0*/  ULDC.64 UR14, c[0x0][0x208] ;  /* 0x00008200000e7ab9 */ /* 0x000fc60000000a00 */
[----:B------:R-:W-:-:S04]  /*03b0*/  SEL R0, RZ, 0x1, P1 ;  /* 0x00000001ff007807 */ /* 0x000fc80000800000 */
[----:B------:R-:W-:Y:S01]  /*03c0*/  SEL R0, R0, 0x2, P2 ;  /* 0x0000000200007807 */ /* 0x000fe20001000000 */
[----:B------:R-:W-:Y:S06]  /*03d0*/  @!P0 BRA `(.L_x_3) ;  /* 0x00000000001c8947 */ /* 0x000fec0003800000 */
[----:B------:R-:W0:Y:S02]  /*03e0*/  LDC.64 R2, c[0x0][0x598] ;  /* 0x00016600ff027b82 */ /* 0x000e240000000a00 */
[----:B0-----:R-:W2:Y:S02]  /*03f0*/  LDG.E.64 R2, desc[UR14][R2.64] ;  /* 0x0000000e02027981 */ /* 0x001ea4000c1e1b00 */
[----:B--2---:R-:W-:-:S04]  /*0400*/  ISETP.NE.U32.AND P0, PT, R2, RZ, PT ;  /* 0x000000ff0200720c */ /* 0x004fc80003f05070 */
[----:B------:R-:W-:-:S13]  /*0410*/  ISETP.NE.AND.EX P0, PT, R3, RZ, PT, P0 ;  /* 0x000000ff0300720c */ /* 0x000fda0003f05300 */
[----:B------:R-:W-:Y:S05]  /*0420*/  @!P0 BRA `(.L_x_3) ;  /* 0x0000000000088947 */ /* 0x000fea0003800000 */
[----:B------:R2:W5:Y:S01]  /*0430*/  LD.E R11, desc[UR14][R2.64] ;  /* 0x0000000e020b7980 */ /* 0x000562000c101900 */
[----:B------:R-:W-:Y:S05]  /*0440*/  BRA `(.L_x_4) ;  /* 0x0000000000207947 */ /* 0x000fea0003800000 */
.L_x_3:
[----:B------:R-:W-:Y:S02]  /*0450*/  ULDC.64 UR4, c[0x0][0x588] ;  /* 0x0001620000047ab9 */ /* 0x000fe40000000a00 */
[----:B------:R-:W-:-:S04]  /*0460*/  ISETP.NE.U32.AND P0, PT, RZ, UR4, PT ;  /* 0x00000004ff007c0c */ /* 0x000fc8000bf05070 */
[----:B------:R-:W-:-:S13]  /*0470*/  ISETP.NE.AND.EX P0, PT, RZ, UR5, PT, P0 ;  /* 0x00000005ff007c0c */ /* 0x000fda000bf05300 */
[----:B------:R-:W-:Y:S05]  /*0480*/  @!P0 BRA `(.L_x_5) ;  /* 0x00000000000c8947 */ /* 0x000fea0003800000 */
[----:B------:R-:W0:Y:S02]  /*0490*/  LDC.64 R2, c[0x0][0x588] ;  /* 0x00016200ff027b82 */ /* 0x000e240000000a00 */
[----:B0-----:R1:W5:Y:S01]  /*04a0*/  LDG.E R11, desc[UR14][R2.64] ;  /* 0x0000000e020b7981 */ /* 0x001362000c1e1900 */
[----:B------:R-:W-:Y:S05]  /*04b0*/  BRA `(.L_x_4) ;  /* 0x0000000000047947 */ /* 0x000fea0003800000 */
.L_x_5:
[----:B------:R-:W0:Y:S02]  /*04c0*/  LDC R11, c[0x0][0x580] ;  /* 0x00016000ff0b7b82 */ /* 0x000e240000000800 */
.L_x_4:
[----:B------:R-:W-:Y:S02]  /*04d0*/  ULDC.64 UR4, c[0x0][0x5a0] ;  /* 0x0001680000047ab9 */ /* 0x000fe40000000a00 */
[----:B------:R-:W-:-:S04]  /*04e0*/  ISETP.NE.U32.AND P0, PT, RZ, UR4, PT ;  /* 0x00000004ff007c0c */ /* 0x000fc8000bf05070 */
[----:B------:R-:W-:-:S13]  /*04f0*/  ISETP.NE.AND.EX P0, PT, RZ, UR5, PT, P0 ;  /* 0x00000005ff007c0c */ /* 0x000fda000bf05300 */
[----:B------:R-:W-:Y:S05]  /*0500*/  @!P0 BRA `(.L_x_6) ;  /* 0x00000000001c8947 */ /* 0x000fea0003800000 */
[----:B-12---:R-:W1:Y:S02]  /*0510*/  LDC.64 R2, c[0x0][0x5a0] ;  /* 0x00016800ff027b82 */ /* 0x006e640000000a00 */
[----:B-1----:R-:W2:Y:S02]  /*0520*/  LDG.E.64 R2, desc[UR14][R2.64] ;  /* 0x0000000e02027981 */ /* 0x002ea4000c1e1b00 */
[----:B--2---:R-:W-:-:S04]  /*0530*/  ISETP.NE.U32.AND P0, PT, R2, RZ, PT ;  /* 0x000000ff0200720c */ /* 0x004fc80003f05070 */
[----:B------:R-:W-:-:S13]  /*0540*/  ISETP.NE.AND.EX P0, PT, R3, RZ, PT, P0 ;  /* 0x000000ff0300720c */ /* 0x000fda0003f05300 */
[----:B------:R-:W-:Y:S05]  /*0550*/  @!P0 BRA `(.L_x_6) ;  /* 0x0000000000088947 */ /* 0x000fea0003800000 */
[----:B------:R1:W5:Y:S01]  /*0560*/  LD.E R14, desc[UR14][R2.64] ;  /* 0x0000000e020e7980 */ /* 0x000362000c101900 */
[----:B------:R-:W-:Y:S05]  /*0570*/  BRA `(.L_x_7) ;  /* 0x0000000000207947 */ /* 0x000fea0003800000 */
.L_x_6:
[----:B------:R-:W-:Y:S02]  /*0580*/  ULDC.64 UR4, c[0x0][0x590] ;  /* 0x0001640000047ab9 */ /* 0x000fe40000000a00 */
[----:B------:R-:W-:-:S04]  /*0590*/  ISETP.NE.U32.AND P0, PT, RZ, UR4, PT ;  /* 0x00000004ff007c0c */ /* 0x000fc8000bf05070 */
[----:B------:R-:W-:-:S13]  /*05a0*/  ISETP.NE.AND.EX P0, PT, RZ, UR5, PT, P0 ;  /* 0x00000005ff007c0c */ /* 0x000fda000bf05300 */
[----:B------:R-:W-:Y:S05]  /*05b0*/  @!P0 BRA `(.L_x_8) ;  /* 0x00000000000c8947 */ /* 0x000fea0003800000 */
[----:B------:R-:W3:Y:S02]  /*05c0*/  LDC.64 R14, c[0x0][0x590] ;  /* 0x00016400ff0e7b82 */ /* 0x000ee40000000a00 */
[----:B---3--:R4:W5:Y:S01]  /*05d0*/  LDG.E R14, desc[UR14][R14.64] ;  /* 0x0000000e0e0e7981 */ /* 0x008962000c1e1900 */
[----:B------:R-:W-:Y:S05]  /*05e0*/  BRA `(.L_x_7) ;  /* 0x0000000000047947 */ /* 0x000fea0003800000 */
.L_x_8:
[----:B------:R-:W3:Y:S02]  /*05f0*/  LDC R14, c[0x0][0x584] ;  /* 0x00016100ff0e7b82 */ /* 0x000ee40000000800 */
.L_x_7:
[----:B-12---:R-:W1:Y:S01]  /*0600*/  LDC R2, c[0x0][0x3c4] ;  /* 0x0000f100ff027b82 */ /* 0x006e620000000800 */
[----:B------:R-:W-:-:S07]  /*0610*/  ISETP.NE.AND P0, PT, R5, RZ, PT ;  /* 0x000000ff0500720c */ /* 0x000fce0003f05270 */
[----:B------:R-:W2:Y:S01]  /*0620*/  LDC.64 R8, c[0x0][0x3c8] ;  /* 0x0000f200ff087b82 */ /* 0x000ea20000000a00 */
[----:B-1----:R-:W-:-:S05]  /*0630*/  VIADD R2, R2, 0x3f ;  /* 0x0000003f02027836 */ /* 0x002fca0000000000 */
[----:B------:R-:W-:-:S04]  /*0640*/  SHF.R.S32.HI R3, RZ, 0x1f, R2 ;  /* 0x0000001fff037819 */ /* 0x000fc80000011402 */
[----:B------:R-:W-:-:S04]  /*0650*/  LEA.HI R3, R3, R2, RZ, 0x6 ;  /* 0x0000000203037211 */ /* 0x000fc800078f30ff */
[----:B------:R-:W-:-:S05]  /*0660*/  SHF.R.S32.HI R3, RZ, 0x6, R3 ;  /* 0x00000006ff037819 */ /* 0x000fca0000011403 */
[----:B--2---:R-:W-:-:S04]  /*0670*/  IMAD R2, R3, R8, RZ ;  /* 0x0000000803027224 */ /* 0x004fc800078e02ff */
[----:B------:R-:W-:Y:S01]  /*0680*/  IMAD R2, R2, R9, RZ ;  /* 0x0000000902027224 */ /* 0x000fe200078e02ff */
[----:B------:R-:W-:Y:S06]  /*0690*/  @!P0 BRA `(.L_x_9) ;  /* 0x000000b400d88947 */ /* 0x000fec0003800000 */
[----:B------:R-:W-:-:S13]  /*06a0*/  ISETP.NE.AND P0, PT, R5, 0x1, PT ;  /* 0x000000010500780c */ /* 0x000fda0003f05270 */
[----:B------:R-:W-:Y:S05]  /*06b0*/  @P0 EXIT ;  /* 0x000000000000094d */ /* 0x000fea0003800000 */
[----:B------:R-:W-:Y:S01]  /*06c0*/  ISETP.GE.AND P0, PT, R2, 0x1, PT ;  /* 0x000000010200780c */ /* 0x000fe20003f06270 */
[----:B------:R-:W-:Y:S01]  /*06d0*/  UMOV UR4, URZ ;  /* 0x0000003f00047c82 */ /* 0x000fe20008000000 */
[----:B------:R-:W-:Y:S02]  /*06e0*/  CS2R R54, SRZ ;  /* 0x0000000000367805 */ /* 0x000fe4000001ff00 */
[----:B------:R-:W-:Y:S02]  /*06f0*/  CS2R R120, SRZ ;  /* 0x0000000000787805 */ /* 0x000fe4000001ff00 */
[----:B------:R-:W-:Y:S02]  /*0700*/  CS2R R122, SRZ ;  /* 0x00000000007a7805 */ /* 0x000fe4000001ff00 */
[----:B------:R-:W-:Y:S02]  /*0710*/  CS2R R124, SRZ ;  /* 0x00000000007c7805 */ /* 0x000fe4000001ff00 */
[----:B------:R-:W-:-:S02]  /*0720*/  CS2R R126, SRZ ;  /* 0x00000000007e7805 */ /* 0x000fc4000001ff00 */
[----:B------:R-:W-:Y:S02]  /*0730*/  CS2R R128, SRZ ;  /* 0x0000000000807805 */ /* 0x000fe4000001ff00 */
        /* <DEDUP_REMOVED lines=57> */
[----:B------:R-:W-:Y:S01]  /*0ad0*/  CS2R R52, SRZ ;  /* 0x0000000000347805 */ /* 0x000fe2000001ff00 */
[----:B------:R-:W-:Y:S06]  /*0ae0*/  @!P0 BRA `(.L_x_10) ;  /* 0x0000000400688947 */ /* 0x000fec0003800000 */
[----:B------:R-:W-:-:S04]  /*0af0*/  LOP3.LUT R3, R0, 0x1, RZ, 0xfc, !PT ;  /* 0x0000000100037812 */ /* 0x000fc800078efcff */
[----:B------:R-:W-:-:S13]  /*0b00*/  ISETP.NE.AND P1, PT, R3, 0x3, PT ;  /* 0x000000030300780c */ /* 0x000fda0003f25270 */
[----:B------:R-:W-:Y:S05]  /*0b10*/  @!P1 BRA `(.L_x_11) ;  /* 0x0000000000049947 */ /* 0x000fea0003800000 */
[----:B------:R-:W-:Y:S01]  /*0b20*/  BPT.TRAP 0x1 ;  /* 0x000000040000795c */ /* 0x000fe20000300000 */
.L_x_11:
[----:B------:R-:W1:Y:S01]  /*0b30*/  S2UR UR5, SR_CgaCtaId ;  /* 0x00000000000579c3 */ /* 0x000e620000008800 */
[----:B------:R-:W-:Y:S01]  /*0b40*/  SHF.L.U32 R3, RZ, 0x1f, RZ ;  /* 0x0000001fff037819 */ /* 0x000fe200000006ff */
[----:B------:R-:W-:Y:S02]  /*0b50*/  UMOV UR4, 0x400 ;  /* 0x0000040000047882 */ /* 0x000fe40000000000 */
[----:B-1----:R-:W-:-:S12]  /*0b60*/  ULEA UR4, UR5, UR4, 0x18 ;  /* 0x0000000405047291 */ /* 0x002fd8000f8ec03f */
.L_x_12:
[----:B-1----:R-:W-:-:S04]  /*0b70*/  IMAD.U32 R4, RZ, RZ, UR4 ;  /* 0x00000004ff047e24 */ /* 0x002fc8000f8e00ff */
[----:B------:R1:W2:Y:S03]  /*0b80*/  SYNCS.PHASECHK.TRANS64.TRYWAIT P1, [R4+URZ+0x32000], R3 ;  /* 0x03200003040075a7 */ /* 0x0002a6000802017f */
[----:B--2---:R-:W-:Y:S05]  /*0b90*/  @!P1 NANOSLEEP.SYNCS 0x989680 ;  /* 0x009896800000995d */ /* 0x004fea0003900000 */
[----:B------:R-:W2:Y:S02]  /*0ba0*/  @!P1 SYNCS.PHASECHK.TRANS64 P1, [R4+URZ+0x32000], R3 ;  /* 0x03200003040095a7 */ /* 0x000ea4000802007f */
[----:B--2---:R-:W-:Y:S05]  /*0bb0*/  @!P1 BRA `(.L_x_12) ;  /* 0xfffffffc00ec9947 */ /* 0x004fea000383ffff */
[----:B------:R-:W-:Y:S01]  /*0bc0*/  UIADD3 UR5, UR4, 0x28000, URZ ;  /* 0x0002800004057890 */ /* 0x000fe2000fffe03f */
[----:B------:R-:W-:Y:S01]  /*0bd0*/  WARPGROUP.ARRIVE ;  /* 0x00000000000079c5 */ /* 0x000fe20000000000 */
[----:B------:R-:W-:Y:S02]  /*0be0*/  USHF.R.U32.HI UR4, URZ, 0x4, UR4 ;  /* 0x000000043f047899 */ /* 0x000fe40008011604 */
[----:B------:R-:W-:Y:S02]  /*0bf0*/  USHF.R.U32.HI UR5, URZ, 0x4, UR5 ;  /* 0x000000043f057899 */ /* 0x000fe40008011605 */
[----:B------:R-:W-:Y:S02]  /*0c00*/  ULOP3.LUT UR4, UR4, 0x3fff, URZ, 0xc0, !UPT ;  /* 0x00003fff04047892 */ /* 0x000fe4000f8ec03f */
[----:B------:R-:W-:Y:S02]  /*0c10*/  ULOP3.LUT UR5, UR5, 0x3fff, URZ, 0xc0, !UPT ;  /* 0x00003fff05057892 */ /* 0x000fe4000f8ec03f */
[----:B------:R-:W-:-:S02]  /*0c20*/  ULOP3.LUT UR4, UR4, 0x10000, URZ, 0xfc, !UPT ;  /* 0x0001000004047892 */ /* 0x000fc4000f8efc3f */
[----:B------:R-:W-:Y:S02]  /*0c30*/  ULOP3.LUT UR6, UR5, 0x10000, URZ, 0xfc, !UPT ;  /* 0x0001000005067892 */ /* 0x000fe4000f8efc3f */
[----:B------:R-:W-:Y:S02]  /*0c40*/  UIADD3 UR5, UR4, 0x200, URZ ;  /* 0x0000020004057890 */ /* 0x000fe4000fffe03f */
[----:B------:R-:W-:Y:S02]  /*0c50*/  UIADD3 UR7, UR4, 0x400, URZ ;  /* 0x0000040004077890 */ /* 0x000fe4000fffe03f */
[----:B------:R-:W-:Y:S01]  /*0c60*/  UMOV UR8, UR4 ;  /* 0x0000000400087c82 */ /* 0x000fe20008000000 */
[----:B------:R-:W-:Y:S01]  /*0c70*/  UMOV UR9, 0x40000040 ;  /* 0x4000004000097882 */ /* 0x000fe20000000000 */
[----:B------:R-:W-:Y:S01]  /*0c80*/  UMOV UR10, UR6 ;  /* 0x00000006000a7c82 */ /* 0x000fe20008000000 */
[----:B------:R-:W-:Y:S01]  /*0c90*/  UMOV UR11, 0x40000040 ;  /* 0x40000040000b7882 */ /* 0x000fe20000000000 */
[----:B------:R-:W-:Y:S01]  /*0ca0*/  UIADD3 UR12, UR4, 0x600, URZ ;  /* 0x00000600040c7890 */ /* 0x000fe2000fffe03f */
[----:B------:R-:W-:Y:S01]  /*0cb0*/  HGMMA.64x64x16.F32.BF16 R120, gdesc[UR8], RZ, !UPT ;  /* 0x00e00000087879f0 */ /* 0x000fe2000c7018ff */
        /* <DEDUP_REMOVED lines=12> */
[----:B------:R-:W-:-:S02]  /*0d80*/  UIADD3 UR8, UR4, 0x2, URZ ;  /* 0x0000000204087890 */ /* 0x000fc4000fffe03f */
[----:B------:R-:W-:Y:S01]  /*0d90*/  UIADD3 UR10, UR6, 0x2, URZ ;  /* 0x00000002060a7890 */ /* 0x000fe2000fffe03f */
[----:B------:R-:W-:Y:S01]  /*0da0*/  UMOV UR9, 0x40000040 ;  /* 0x4000004000097882 */ /* 0x000fe20000000000 */
[----:B------:R-:W-:-:S07]  /*0db0*/  UMOV UR11, 0x40000040 ;  /* 0x40000040000b7882 */ /* 0x000fce0000000000 */
[----:B------:R-:W-:Y:S01]  /*0dc0*/  HGMMA.64x64x16.F32.BF16 R120, gdesc[UR8], R120 ;  /* 0x00e00000087879f0 */ /* 0x000fe20008701878 */
[----:B------:R-:W-:Y:S01]  /*0dd0*/  UMOV UR8, UR5 ;  /* 0x0000000500087c82 */ /* 0x000fe20008000000 */
[----:B------:R-:W-:Y:S01]  /*0de0*/  UMOV UR9, 0x40000040 ;  /* 0x4000004000097882 */ /* 0x000fe20000000000 */
[----:B------:R-:W-:Y:S01]  /*0df0*/  UIADD3 UR5, UR4, 0x204, URZ ;  /* 0x0000020404057890 */ /* 0x000fe2000fffe03f */
        /* <DEDUP_REMOVED lines=19> */
[----:B------:R-:W-:Y:S02]  /*0f30*/  UMOV UR9, 0x40000040 ;  /* 0x4000004000097882 */ /* 0x000fe40000000000 */
[----:B------:R-:W-:Y:S01]  /*0f40*/  HGMMA.64x64x16.F32.BF16 R56, gdesc[UR8], R56 ;  /* 0x00e00000083879f0 */ /* 0x000fe20008701838 */
[----:B------:R-:W-:Y:S01]  /*0f50*/  UMOV UR8, UR12 ;  /* 0x0000000c00087c82 */ /* 0x000fe20008000000 */
[----:B------:R-:W-:-:S02]  /*0f60*/  UMOV UR9, 0x40000040 ;  /* 0x4000004000097882 */ /* 0x000fc40000000000 */
[----:B------:R-:W-:Y:S01]  /*0f70*/  HGMMA.64x64x16.F32.BF16 R24, gdesc[UR8], R24 ;  /* 0x00e00000081879f0 */ /* 0x000fe20008701818 */
[----:B------:R-:W-:Y:S02]  /*0f80*/  UIADD3 UR8, UR4, 0x6, URZ ;  /* 0x0000000604087890 */ /* 0x000fe4000fffe03f */
[----:B------:R-:W-:Y:S02]  /*0f90*/  UIADD3 UR10, UR6, 0x6, URZ ;  /* 0x00000006060a7890 */ /* 0x000fe4000fffe03f */
[----:B------:R-:W-:Y:S01]  /*0fa0*/  UIADD3 UR6, UR4, 0x406, URZ ;  /* 0x0000040604067890 */ /* 0x000fe2000fffe03f */
[----:B------:R-:W-:Y:S01]  /*0fb0*/  UMOV UR9, 0x40000040 ;  /* 0x4000004000097882 */ /* 0x000fe20000000000 */
[----:B------:R-:W-:Y:S01]  /*0fc0*/  UMOV UR11, 0x40000040 ;  /* 0x40000040000b7882 */ /* 0x000fe20000000000 */
[----:B------:R-:W-:-:S04]  /*0fd0*/  UIADD3 UR4, UR4, 0x606, URZ ;  /* 0x0000060604047890 */ /* 0x000fc8000fffe03f */
[----:B------:R-:W-:Y:S01]  /*0fe0*/  HGMMA.64x64x16.F32.BF16 R120, gdesc[UR8], R120 ;  /* 0x00e00000087879f0 */ /* 0x000fe20008701878 */
[----:B------:R-:W-:Y:S01]  /*0ff0*/  UMOV UR8, UR5 ;  /* 0x0000000500087c82 */ /* 0x000fe20008000000 */
[----:B------:R-:W-:Y:S02]  /*1000*/  UMOV UR9, 0x40000040 ;  /* 0x4000004000097882 */ /* 0x000fe40000000000 */
[----:B------:R-:W-:Y:S01]  /*1010*/  HGMMA.64x64x16.F32.BF16 R88, gdesc[UR8], R88 ;  /* 0x00e00000085879f0 */ /* 0x000fe20008701858 */
[----:B------:R-:W-:Y:S01]  /*1020*/  UMOV UR8, UR6 ;  /* 0x0000000600087c82 */ /* 0x000fe20008000000 */
[----:B------:R-:W-:Y:S02]  /*1030*/  UMOV UR9, 0x40000040 ;  /* 0x4000004000097882 */ /* 0x000fe40000000000 */
[----:B------:R-:W-:Y:S01]  /*1040*/  HGMMA.64x64x16.F32.BF16 R56, gdesc[UR8], R56 ;  /* 0x00e00000083879f0 */ /* 0x000fe20008701838 */
[----:B------:R-:W-:Y:S01]  /*1050*/  UMOV UR8, UR4 ;  /* 0x0000000400087c82 */ /* 0x000fe20008000000 */
[----:B------:R-:W-:Y:S01]  /*1060*/  UMOV UR9, 0x40000040 ;  /* 0x4000004000097882 */ /* 0x000fe20000000000 */
[----:B------:R-:W-:Y:S01]  /*1070*/  UMOV UR4, 0x1 ;  /* 0x0000000100047882 */ /* 0x000fe20000000000 */
[----:B------:R-:W-:Y:S04]  /*1080*/  HGMMA.64x64x16.F32.BF16 R24, gdesc[UR8], R24, gsb0 ;  /* 0x00e00000081879f0 */ /* 0x000fe80008001818 */
.L_x_10:
[----:B-1----:R-:W-:-:S05]  /*1090*/  VIMNMX R3, R2, 0x1, PT ;  /* 0x0000000102037848 */ /* 0x002fca0003fe0100 */
[----:B------:R-:W-:-:S05]  /*10a0*/  IMAD.IADD R4, R2, 0x1, -R3 ;  /* 0x0000000102047824 */ /* 0x000fca00078e0a03 */
[----:B------:R-:W-:-:S13]  /*10b0*/  ISETP.GE.AND P1, PT, R4, 0x1, PT ;  /* 0x000000010400780c */ /* 0x000fda0003f26270 */
[----:B------:R-:W-:Y:S05]  /*10c0*/  @!P1 BRA `(.L_x_13) ;  /* 0x0000000400d89947 */ /* 0x000fea0003800000 */
[----:B------:R-:W1:Y:S01]  /*10d0*/  S2UR UR5, SR_CgaCtaId ;  /* 0x00000000000579c3 */ /* 0x000e620000008800 */
[----:B------:R-:W-:Y:S01]  /*10e0*/  UMOV UR6, 0x400 ;  /* 0x0000040000067882 */ /* 0x000fe20000000000 */
[----:B------:R-:W-:Y:S01]  /*10f0*/  LOP3.LUT R7, R0, 0x1, RZ, 0xfc, !PT ;  /* 0x0000000100077812 */ /* 0x000fe200078efcff */
[----:B------:R-:W-:Y:S01]  /*1100*/  IMAD.MOV.U32 R5, RZ, RZ, RZ ;  /* 0x000000ffff057224 */ /* 0x000fe200078e00ff */
[----:B------:R-:W-:Y:S01]  /*1110*/  UISETP.NE.U32.AND UP0, UPT, UR4, URZ, UPT ;  /* 0x0000003f0400728c */ /* 0x000fe2000bf05070 */
[----:B------:R-:W-:Y:S01]  /*1120*/  IMAD.MOV.U32 R2, RZ, RZ, R4 ;  /* 0x000000ffff027224 */ /* 0x000fe200078e0004 */
[----:B-1----:R-:W-:-:S04]  /*1130*/  ULEA UR6, UR5, UR6, 0x18 ;  /* 0x0000000605067291 */ /* 0x002fc8000f8ec03f */
[----:B------:R-:W-:Y:S02]  /*1140*/  UIADD3 UR7, UR6, 0x28000, URZ ;  /* 0x0002800006077890 */ /* 0x000fe4000fffe03f */
[----:B------:R-:W-:Y:S02]  /*1150*/  USHF.R.U32.HI UR5, URZ, 0x4, UR6 ;  /* 0x000000043f057899 */ /* 0x000fe40008011606 */
[----:B------:R-:W-:Y:S02]  /*1160*/  USHF.R.U32.HI UR7, URZ, 0x4, UR7 ;  /* 0x000000043f077899 */ /* 0x000fe40008011607 */
[----:B------:R-:W-:Y:S02]  /*1170*/  ULOP3.LUT UR5, UR5, 0x3fff, URZ, 0xc0, !UPT ;  /* 0x00003fff05057892 */ /* 0x000fe4000f8ec03f */
[----:B------:R-:W-:Y:S02]  /*1180*/  ULOP3.LUT UR8, UR7, 0x3fff, URZ, 0xc0, !UPT ;  /* 0x00003fff07087892 */ /* 0x000fe4000f8ec03f */
[----:B------:R-:W-:-:S02]  /*1190*/  ULOP3.LUT UR7, UR5, 0x10000, URZ, 0xfc, !UPT ;  /* 0x0001000005077892 */ /* 0x000fc4000f8efc3f */
[----:B------:R-:W-:Y:S01]  /*11a0*/  ULOP3.LUT UR8, UR8, 0x10000, URZ, 0xfc, !UPT ;  /* 0x0001000008087892 */ /* 0x000fe2000f8efc3f */
[----:B------:R-:W-:-:S11]  /*11b0*/  UMOV UR5, URZ ;  /* 0x0000003f00057c82 */ /* 0x000fd60008000000 */
.L_x_18:
[----:B------:R-:W-:-:S13]  /*11c0*/  ISETP.NE.AND P2, PT, R7, 0x3, PT ;  /* 0x000000030700780c */ /* 0x000fda0003f45270 */
[----:B-1----:R-:W-:Y:S05]  /*11d0*/  @!P2 BRA `(.L_x_14) ;  /* 0x000000000004a947 */ /* 0x002fea0003800000 */
[----:B------:R-:W-:Y:S01]  /*11e0*/  BPT.TRAP 0x1 ;  /* 0x000000040000795c */ /* 0x000fe20000300000 */
.L_x_14:
[----:B------:R-:W-:Y:S01]  /*11f0*/  SHF.L.U32 R3, R5, 0x1f, RZ ;  /* 0x0000001f05037819 */ /* 0x000fe200000006ff */
[----:B------:R-:W-:-:S12]  /*1200*/  ULEA UR9, UR4, UR6, 0x3 ;  /* 0x0000000604097291 */ /* 0x000fd8000f8e183f */
.L_x_15:
[----:B-1----:R-:W-:-:S04]  /*1210*/  IMAD.U32 R6, RZ, RZ, UR9 ;  /* 0x00000009ff067e24 */ /* 0x002fc8000f8e00ff */
[----:B------:R1:W2:Y:S03]  /*1220*/  SYNCS.PHASECHK.TRANS64.TRYWAIT P1, [R6+URZ+0x32000], R3 ;  /* 0x03200003060075a7 */ /* 0x0002a6000802017f */
[----:B--2---:R-:W-:Y:S05]  /*1230*/  @!P1 NANOSLEEP.SYNCS 0x989680 ;  /* 0x009896800000995d */ /* 0x004fea0003900000 */
[----:B------:R-:W2:Y:S02]  /*1240*/  @!P1 SYNCS.PHASECHK.TRANS64 P1, [R6+URZ+0x32000], R3 ;  /* 0x03200003060095a7 */ /* 0x000ea4000802007f */
[----:B--2---:R-:W-:Y:S05]  /*1250*/  @!P1 BRA `(.L_x_15) ;  /* 0xfffffffc00ec9947 */ /* 0x004fea000383ffff */
[----:B------:R-:W-:Y:S01]  /*1260*/  ULEA UR10, UR4, UR7, 0xb ;  /* 0x00000007040a7291 */ /* 0x000fe2000f8e583f */
[----:B------:R-:W-:Y:S01]  /*1270*/  WARPGROUP.ARRIVE ;  /* 0x00000000000079c5 */ /* 0x000fe20000000000 */
[----:B------:R-:W-:Y:S02]  /*1280*/  ULEA UR12, UR4, UR8, 0x9 ;  /* 0x00000008040c7291 */ /* 0x000fe4000f8e483f */
[----:B------:R-:W-:Y:S02]  /*1290*/  UIADD3 UR9, UR10, 0x200, URZ ;  /* 0x000002000a097890 */ /* 0x000fe4000fffe03f */
[----:B------:R-:W-:Y:S02]  /*12a0*/  UIADD3 UR11, UR10, 0x400, URZ ;  /* 0x000004000a0b7890 */ /* 0x000fe4000fffe03f */
[----:B------:R-:W-:Y:S01]  /*12b0*/  UMOV UR16, UR10 ;  /* 0x0000000a00107c82 */ /* 0x000fe20008000000 */
[----:B------:R-:W-:Y:S01]  /*12c0*/  UMOV UR17, 0x40000040 ;  /* 0x4000004000117882 */ /* 0x000fe20000000000 */
[----:B------:R-:W-:Y:S01]  /*12d0*/  UMOV UR18, UR12 ;  /* 0x0000000c00127c82 */ /* 0x000fe20008000000 */
[----:B------:R-:W-:Y:S01]  /*12e0*/  UMOV UR19, 0x40000040 ;  /* 0x4000004000137882 */ /* 0x000fe20000000000 */
[----:B------:R-:W-:Y:S01]  /*12f0*/  UIADD3 UR13, UR10, 0x600, URZ ;  /* 0x000006000a0d7890 */ /* 0x000fe2000fffe03f */
[----:B------:R-:W-:Y:S01]  /*1300*/  HGMMA.64x64x16.F32.BF16 R120, gdesc[UR16], R120, UP0 ;  /* 0x00e00000107879f0 */ /* 0x000fe2000bf01878 */
        /* <DEDUP_REMOVED lines=43> */
[----:B------:R-:W-:-:S02]  /*15c0*/  UMOV UR17, 0x40000040 ;  /* 0x4000004000117882 */ /* 0x000fc40000000000 */
[----:B------:R-:W-:Y:S01]  /*15d0*/  HGMMA.64x64x16.F32.BF16 R24, gdesc[UR16], R24 ;  /* 0x00e00000101879f0 */ /* 0x000fe20008701818 */
[----:B------:R-:W-:Y:S02]  /*15e0*/  UIADD3 UR16, UR10, 0x6, URZ ;  /* 0x000000060a107890 */ /* 0x000fe4000fffe03f */
[----:B------:R-:W-:Y:S01]  /*15f0*/  UIADD3 UR18, UR12, 0x6, URZ ;  /* 0x000000060c127890 */ /* 0x000fe2000fffe03f */
[----:B------:R-:W-:Y:S01]  /*1600*/  UMOV UR17, 0x40000040 ;  /* 0x4000004000117882 */ /* 0x000fe20000000000 */
[----:B------:R-:W-:Y:S01]  /*1610*/  UMOV UR19, 0x40000040 ;  /* 0x4000004000137882 */ /* 0x000fe20000000000 */
[----:B------:R-:W-:-:S06]  /*1620*/  UIADD3 UR10, UR10, 0x606, URZ ;  /* 0x000006060a0a7890 */ /* 0x000fcc000fffe03f */
        /* <DEDUP_REMOVED lines=8> */
[----:B------:R-:W-:-:S02]  /*16b0*/  UMOV UR17, 0x40000040 ;  /* 0x4000004000117882 */ /* 0x000fc40000000000 */
[----:B------:R-:W-:Y:S03]  /*16c0*/  HGMMA.64x64x16.F32.BF16 R24, gdesc[UR16], R24, gsb0 ;  /* 0x00e00000101879f0 */ /* 0x000fe60008001818 */
[----:B------:R-:W-:Y:S02]  /*16d0*/  WARPGROUP.DEPBAR.LE gsb0, 0x1 ;  /* 0x00008000000079c5 */ /* 0x000fe40000010100 */
[----:B------:R-:W-:Y:S05]  /*16e0*/  @!P2 BRA `(.L_x_16) ;  /* 0x000000000004a947 */ /* 0x000fea0003800000 */
[----:B------:R-:W-:Y:S01]  /*16f0*/  BPT.TRAP 0x1 ;  /* 0x000000040000795c */ /* 0x000fe20000300000 */
.L_x_16:
[----:B------:R-:W-:Y:S01]  /*1700*/  ULEA UR9, UR5, UR6, 0x3 ;  /* 0x0000000605097291 */ /* 0x000fe2000f8e183f */
[----:B------:R-:W-:-:S03]  /*1710*/  ISETP.GT.U32.AND P1, PT, R0, 0x1, PT ;  /* 0x000000010000780c */ /* 0x000fc60003f24070 */
[----:B------:R-:W-:-:S04]  /*1720*/  UIADD3 UR9, UR9, 0x32028, URZ ;  /* 0x0003202809097890 */ /* 0x000fc8000fffe03f */
[----:B------:R-:W-:-:S09]  /*1730*/  UPRMT UR9, URZ, 0x654, UR9 ;  /* 0x000006543f097896 */ /* 0x000fd20008000009 */
[----:B------:R-:W-:Y:S01]  /*1740*/  SYNCS.ARRIVE.TRANS64.RED.A1T0 RZ, [UR9], RZ ;  /* 0x000000ffffff79a7 */ /* 0x000fe20008100409 */
[----:B------:R-:W-:Y:S05]  /*1750*/  @P1 BRA `(.L_x_17) ;  /* 0x0000000000041947 */ /* 0x000fea0003800000 */
[----:B------:R-:W-:Y:S01]  /*1760*/  BPT.TRAP 0x1 ;  /* 0x000000040000795c */ /* 0x000fe20000300000 */
.L_x_17:
[----:B------:R-:W-:Y:S01]  /*1770*/  UIADD3 UR4, UR4, 0x1, URZ ;  /* 0x0000000104047890 */ /* 0x000fe2000fffe03f */
[C---:B------:R-:W-:Y:S01]  /*1780*/  ISETP.GT.AND P1, PT, R2.reuse, 0x1, PT ;  /* 0x000000010200780c */ /* 0x040fe20003f24270 */
[----:B------:R-:W-:Y:S01]  /*1790*/  UIADD3 UR5, UR5, 0x1, URZ ;  /* 0x0000000105057890 */ /* 0x000fe2000fffe03f */
[----:B------:R-:W-:Y:S01]  /*17a0*/  VIADD R2, R2, 0xffffffff ;  /* 0xffffffff02027836 */ /* 0x000fe20000000000 */
[----:B------:R-:W-:Y:S02]  /*17b0*/  UISETP.NE.AND UP0, UPT, UR4, 0x5, UPT ;  /* 0x000000050400788c */ /* 0x000fe4000bf05270 */
[----:B------:R-:W-:Y:S02]  /*17c0*/  UISETP.NE.AND UP1, UPT, UR5, 0x5, UPT ;  /* 0x000000050500788c */ /* 0x000fe4000bf25270 */
[----:B------:R-:W-:Y:S02]  /*17d0*/  USEL UR9, URZ, 0x1, UP0 ;  /* 0x000000013f097887 */ /* 0x000fe40008000000 */
[----:B------:R-:W-:-:S02]  /*17e0*/  USEL UR4, UR4, URZ, UP0 ;  /* 0x0000003f04047287 */ /* 0x000fc40008000000 */
[----:B------:R-:W-:Y:S02]  /*17f0*/  USEL UR5, UR5, URZ, UP1 ;  /* 0x0000003f05057287 */ /* 0x000fe40008800000 */
[----:B------:R-:W-:Y:S01]  /*1800*/  UPLOP3.LUT UP0, UPT, UPT, UPT, UPT, 0x80, 0x0 ;  /* 0x000000000000789c */ /* 0x000fe20003f0f070 */
[----:B------:R-:W-:Y:S01]  /*1810*/  LOP3.LUT R5, R5, UR9, RZ, 0x3c, !PT ;  /* 0x0000000905057c12 */ /* 0x000fe2000f8e3cff */
[----:B------:R-:W-:Y:S09]  /*1820*/  @P1 BRA `(.L_x_18) ;  /* 0xfffffff800641947 */ /* 0x000ff2000383ffff */
.L_x_13:
[----:B------:R-:W-:Y:S02]  /*1830*/  WARPGROUP.DEPBAR.LE gsb0, 0x0 ;  /* 0x00008000000079c5 */ /* 0x000fe40000010000 */
[----:B------:R-:W-:Y:S05]  /*1840*/  @!P0 BRA `(.L_x_19) ;  /* 0x0000000000448947 */ /* 0x000fea0003800000 */
[----:B------:R-:W-:-:S04]  /*1850*/  LOP3.LUT R2, R0, 0x1, RZ, 0xfc, !PT ;  /* 0x0000000100027812 */ /* 0x000fc800078efcff */
[----:B------:R-:W-:-:S13]  /*1860*/  ISETP.NE.AND P0, PT, R2, 0x3, PT ;  /* 0x000000030200780c */ /* 0x000fda0003f05270 */
[----:B------:R-:W-:Y:S05]  /*1870*/  @!P0 BRA `(.L_x_20) ;  /* 0x0000000000048947 */ /* 0x000fea0003800000 */
[----:B------:R-:W-:Y:S01]  /*1880*/  BPT.TRAP 0x1 ;  /* 0x000000040000795c */ /* 0x000fe20000300000 */
.L_x_20:
[----:B------:R-:W2:Y:S01]  /*1890*/  S2R R5, SR_CgaCtaId ;  /* 0x0000000000057919 */ /* 0x000ea20000008800 */
[----:B-1----:R-:W-:Y:S01]  /*18a0*/  IMAD.WIDE.U32 R2, R4, -0x33333333, RZ ;  /* 0xcccccccd04027825 */ /* 0x002fe200078e00ff */
[----:B------:R-:W-:Y:S02]  /*18b0*/  MOV R2, 0x400 ;  /* 0x0000040000027802 */ /* 0x000fe40000000f00 */
[----:B------:R-:W-:Y:S02]  /*18c0*/  ISETP.GT.U32.AND P0, PT, R0, 0x1, PT ;  /* 0x000000010000780c */ /* 0x000fe40003f04070 */
[----:B------:R-:W-:-:S05]  /*18d0*/  SHF.R.U32.HI R3, RZ, 0x2, R3 ;  /* 0x00000002ff037819 */ /* 0x000fca0000011603 */
[----:B------:R-:W-:Y:S01]  /*18e0*/  IMAD R4, R3, -0x5, R4 ;  /* 0xfffffffb03047824 */ /* 0x000fe200078e0204 */
[----:B--2---:R-:W-:-:S05]  /*18f0*/  LEA R5, R5, R2, 0x18 ;  /* 0x0000000205057211 */ /* 0x004fca00078ec0ff */
[----:B------:R-:W-:-:S04]  /*1900*/  IMAD R4, R4, 0x8, R5 ;  /* 0x0000000804047824 */ /* 0x000fc800078e0205 */
[----:B------:R-:W-:-:S05]  /*1910*/  VIADD R4, R4, 0x32028 ;  /* 0x0003202804047836 */ /* 0x000fca0000000000 */
[----:B------:R-:W-:-:S04]  /*1920*/  PRMT R4, RZ, 0x654, R4 ;  /* 0x00000654ff047816 */ /* 0x000fc80000000004 */
[----:B------:R2:W-:Y:S01]  /*1930*/  SYNCS.ARRIVE.TRANS64.RED.A1T0 RZ, [R4+URZ], RZ ;  /* 0x000000ff04ff79a7 */ /* 0x0005e2000810043f */
[----:B------:R-:W-:Y:S05]  /*1940*/  @P0 BRA `(.L_x_19) ;  /* 0x0000000000040947 */ /* 0x000fea0003800000 */
[----:B------:R-:W-:Y:S01]  /*1950*/  BPT.TRAP 0x1 ;  /* 0x000000040000795c */ /* 0x000fe20000300000 */
.L_x_19:
[----:B-1----:R-:W1:Y:S01]  /*1960*/  S2R R3, SR_TID.X ;  /* 0x0000000000037919 */ /* 0x002e620000002100 */
[----:B------:R-:W-:Y:S01]  /*1970*/  ULDC.64 UR4, c[0x0][0x280] ;  /* 0x0000a00000047ab9 */ /* 0x000fe20000000a00 */
[----:B--2---:R-:W2:Y:S01]  /*1980*/  S2R R4, SR_CTAID.Y ;  /* 0x0000000000047919 */ /* 0x004ea20000002600 */
[----:B------:R-:W0:Y:S01]  /*1990*/  S2R R9, SR_CTAID.X ;  /* 0x0000000000097919 */ /* 0x000e220000002500 */
[----:B-1----:R-:W-:-:S04]  /*19a0*/  SHF.R.S32.HI R0, RZ, 0x1f, R3 ;  /* 0x0000001fff007819 */ /* 0x002fc80000011403 */
[----:B------:R-:W-:Y:S01]  /*19b0*/  LEA.HI R0, R0, R3, RZ, 0x7 ;  /* 0x0000000300007211 */ /* 0x000fe200078f38ff */
[----:B--2---:R-:W-:-:S03]  /*19c0*/  IMAD.SHL.U32 R4, R4, 0x40, RZ ;  /* 0x0000004004047824 */ /* 0x004fc600078e00ff */
[----:B------:R-:W-:Y:S01]  /*19d0*/  LOP3.LUT R0, R0, 0xffffff80, RZ, 0xc0, !PT ;  /* 0xffffff8000007812 */ /* 0x000fe200078ec0ff */
[----:B0-----:R-:W-:Y:S01]  /*19e0*/  IMAD.SHL.U32 R10, R9, 0x100, RZ ;  /* 0x00000100090a7824 */ /* 0x001fe200078e00ff */
[----:B------:R-:W-:-:S03]  /*19f0*/  ISETP.GE.AND P0, PT, R4, UR5, PT ;  /* 0x0000000504007c0c */ /* 0x000fc6000bf06270 */
[----:B------:R-:W-:Y:S01]  /*1a00*/  IMAD.IADD R0, R3, 0x1, -R0 ;  /* 0x0000000103007824 */ /* 0x000fe200078e0a00 */
[----:B------:R-:W-:-:S04]  /*1a10*/  ISETP.GE.OR P0, PT, R10, UR4, P0 ;  /* 0x000000040a007c0c */ /* 0x000fc80008706670 */
[----:B------:R-:W-:-:S04]  /*1a20*/  SHF.R.S32.HI R3, RZ, 0x1f, R0 ;  /* 0x0000001fff037819 */ /* 0x000fc80000011400 */
[----:B------:R-:W-:-:S04]  /*1a30*/  LEA.HI R2, R3, R0, RZ, 0x2 ;  /* 0x0000000003027211 */ /* 0x000fc800078f10ff */
[--C-:B------:R-:W-:Y:S02]  /*1a40*/  SHF.R.S32.HI R6, RZ, 0x2, R2.reuse ;  /* 0x00000002ff067819 */ /* 0x100fe40000011402 */
[----:B------:R-:W-:-:S04]  /*1a50*/  SHF.R.S32.HI R5, RZ, 0x1f, R2 ;  /* 0x0000001fff057819 */ /* 0x000fc80000011402 */
[----:B------:R-:W-:-:S04]  /*1a60*/  LEA.HI R5, R5, R6, RZ, 0x3 ;  /* 0x0000000605057211 */ /* 0x000fc800078f18ff */
[----:B------:R-:W-:Y:S01]  /*1a70*/  LOP3.LUT R7, R5, 0xfffffff8, RZ, 0xc0, !PT ;  /* 0xfffffff805077812 */ /* 0x000fe200078ec0ff */
[----:B------:R-:W-:Y:S06]  /*1a80*/  @P0 EXIT ;  /* 0x000000000000094d */ /* 0x000fec0003800000 */
[----:B------:R-:W0:Y:S01]  /*1a90*/  LDC.64 R12, c[0x0][0x5d0] ;  /* 0x00017400ff0c7b82 */ /* 0x000e220000000a00 */
[----:B------:R-:W-:Y:S01]  /*1aa0*/  LOP3.LUT R5, R2, 0x7ffffffc, RZ, 0xc0, !PT ;  /* 0x7ffffffc02057812 */ /* 0x000fe200078ec0ff */
[----:B------:R-:W-:Y:S01]  /*1ab0*/  IMAD.IADD R2, R6, 0x1, -R7 ;  /* 0x0000000106027824 */ /* 0x000fe200078e0a07 */
[----:B------:R-:W-:Y:S02]  /*1ac0*/  LEA.HI R6, R3, R0, RZ, 0x5 ;  /* 0x0000000003067211 */ /* 0x000fe400078f28ff */
[----:B---3-5:R-:W-:Y:S01]  /*1ad0*/  FSETP.NEU.AND P1, PT, R14, RZ, PT ;  /* 0x000000ff0e00720b */ /* 0x028fe20003f2d000 */
[----:B------:R-:W-:Y:S01]  /*1ae0*/  IMAD.IADD R5, R0, 0x1, -R5 ;  /* 0x0000000100057824 */ /* 0x000fe200078e0a05 */
[----:B------:R-:W-:Y:S02]  /*1af0*/  SHF.R.S32.HI R3, RZ, 0x1f, R2 ;  /* 0x0000001fff037819 */ /* 0x000fe40000011402 */
[----:B----4-:R-:W-:Y:S01]  /*1b00*/  SHF.R.S32.HI R15, RZ, 0x5, R6 ;  /* 0x00000005ff0f7819 */ /* 0x010fe20000011406 */
[----:B------:R-:W-:-:S02]  /*1b10*/  IMAD.SHL.U32 R5, R5, 0x2, RZ ;  /* 0x0000000205057824 */ /* 0x000fc400078e00ff */
[----:B------:R-:W-:-:S03]  /*1b20*/  IMAD.WIDE R8, R9, 0x100, R2 ;  /* 0x0000010009087825 */ /* 0x000fc600078e0202 */
[----:B------:R-:W-:Y:S01]  /*1b30*/  SHF.R.S32.HI R7, RZ, 0x1f, R5 ;  /* 0x0000001fff077819 */ /* 0x000fe20000011405 */
[C---:B------:R-:W-:Y:S01]  /*1b40*/  IMAD R3, R15.reuse, -0x10, -R10 ;  /* 0xfffffff00f037824 */ /* 0x040fe200078e0a0a */
[C---:B------:R-:W-:Y:S01]  /*1b50*/  IADD3 R6, P0, R4.reuse, R5, RZ ;  /* 0x0000000504067210 */ /* 0x040fe20007f1e0ff */
[----:B------:R-:W-:Y:S01]  /*1b60*/  IMAD.WIDE R8, R15, 0x10, R8 ;  /* 0x000000100f087825 */ /* 0x000fe200078e0208 */
[----:B------:R-:W-:Y:S02]  /*1b70*/  IADD3 R10, -R5, UR5, -R4 ;  /* 0x00000005050a7c10 */ /* 0x000fe4000fffe904 */
[----:B------:R-:W-:Y:S02]  /*1b80*/  LEA.HI.X.SX32 R7, R4, R7, 0x1, P0 ;  /* 0x0000000704077211 */ /* 0x000fe400000f0eff */
[----:B------:R-:W-:Y:S01]  /*1b90*/  IADD3 R0, R3, UR4, -R2 ;  /* 0x0000000403007c10 */ /* 0x000fe2000fffe802 */
[-C--:B0-----:R-:W-:Y:S01]  /*1ba0*/  IMAD R2, R9, R12.reuse, RZ ;  /* 0x0000000c09027224 */ /* 0x081fe200078e02ff */
[----:B------:R-:W-:Y:S01]  /*1bb0*/  ISETP.GT.AND P3, PT, R10, RZ, PT ;  /* 0x000000ff0a00720c */ /* 0x000fe20003f64270 */
[----:B------:R-:W-:Y:S01]  /*1bc0*/  IMAD.WIDE.U32 R18, R8, R12, R6 ;  /* 0x0000000c08127225 */ /* 0x000fe200078e0006 */
[----:B------:R-:W-:-:S02]  /*1bd0*/  SHF.L.U64.HI R15, R12, 0x3, R13 ;  /* 0x000000030c0f7819 */ /* 0x000fc4000001020d */
[----:B------:R-:W-:Y:S01]  /*1be0*/  P2R R3, PR, RZ, 0x8 ;  /* 0x00000008ff037803 */ /* 0x000fe20000000000 */
[----:B------:R-:W-:Y:S01]  /*1bf0*/  IMAD R21, R8, R13, R2 ;  /* 0x0000000d08157224 */ /* 0x000fe200078e0202 */
[----:B------:R-:W-:Y:S01]  /*1c00*/  ISETP.GT.AND P0, PT, R0, RZ, P3 ;  /* 0x000000ff0000720c */ /* 0x000fe20001f04270 */
[----:B------:R-:W-:Y:S02]  /*1c10*/  IMAD.SHL.U32 R16, R12, 0x8, RZ ;  /* 0x000000080c107824 */ /* 0x000fe400078e00ff */
[----:B------:R-:W-:Y:S01]  /*1c20*/  IMAD.IADD R21, R19, 0x1, R21 ;  /* 0x0000000113157824 */ /* 0x000fe200078e0215 */
[----:B------:R-:W-:Y:S09]  /*1c30*/  @!P1 BRA `(.L_x_21) ;  /* 0x0000006c00cc9947 */ /* 0x000ff20003800000 */
[----:B------:R-:W-:Y:S01]  /*1c40*/  ULDC.64 UR4, c[0x0][0x5b0] ;  /* 0x00016c0000047ab9 */ /* 0x000fe20000000a00 */
[----:B------:R-:W-:Y:S01]  /*1c50*/  ULDC.64 UR8, c[0x0][0x5a8] ;  /* 0x00016a0000087ab9 */ /* 0x000fe20000000a00 */
[----:B------:R-:W-:Y:S01]  /*1c60*/  IMAD R17, R9, UR4, RZ ;  /* 0x0000000409117c24 */ /* 0x000fe2000f8e02ff */
[----:B------:R-:W-:Y:S01]  /*1c70*/  ULDC.64 UR6, c[0x0][0x5c8] ;  /* 0x0001720000067ab9 */ /* 0x000fe20000000a00 */
[----:B------:R-:W-:-:S04]  /*1c80*/  IMAD.WIDE.U32 R2, R8, UR4, R6 ;  /* 0x0000000408027c25 */ /* 0x000fc8000f8e0006 */
[----:B------:R-:W-:Y:S01]  /*1c90*/  IMAD R17, R8, UR5, R17 ;  /* 0x0000000508117c24 */ /* 0x000fe2000f8e0211 */
[----:B------:R-:W-:-:S03]  /*1ca0*/  LEA R4, P1, R2, UR8, 0x1 ;  /* 0x0000000802047c11 */ /* 0x000fc6000f8208ff */
[----:B------:R-:W-:-:S05]  /*1cb0*/  IMAD.IADD R3, R3, 0x1, R17 ;  /* 0x0000000103037824 */ /* 0x000fca00078e0211 */
[----:B------:R-:W-:-:S05]  /*1cc0*/  LEA.HI.X R5, R2, UR9, R3, 0x1, P1 ;  /* 0x0000000902057c11 */ /* 0x000fca00088f0c03 */
[----:B------:R-:W2:Y:S01]  /*1cd0*/  @P0 LDG.E.LTC128B.U16 R19, desc[UR14][R4.64] ;  /* 0x0000000e04130981 */ /* 0x000ea2000c1e1520 */
[----:B------:R-:W-:Y:S01]  /*1ce0*/  ISETP.GT.AND P6, PT, R10, 0x1, PT ;  /* 0x000000010a00780c */ /* 0x000fe20003fc4270 */
[----:B------:R-:W-:Y:S01]  /*1cf0*/  BSSY B0, `(.L_x_22) ;  /* 0x000000e000007945 */ /* 0x000fe20003800000 */
[----:B------:R-:W-:Y:S02]  /*1d00*/  LEA R2, P2, R18, UR6, 0x1 ;  /* 0x0000000612027c11 */ /* 0x000fe4000f8408ff */
[----:B------:R-:W-:Y:S01]  /*1d10*/  ISETP.GT.AND P1, PT, R0, RZ, P6 ;  /* 0x000000ff0000720c */ /* 0x000fe20003724270 */
[----:B--2---:R-:W-:-:S04]  /*1d20*/  IMAD.U32 R3, R19, 0x10000, RZ ;  /* 0x0001000013037824 */ /* 0x004fc800078e00ff */
[----:B------:R-:W-:-:S04]  /*1d30*/  FMUL R3, R3, R14 ;  /* 0x0000000e03037220 */ /* 0x000fc80000400000 */
[----:B------:R-:W-:-:S05]  /*1d40*/  FFMA R3, R120, R11, R3 ;  /* 0x0000000b78037223 */ /* 0x000fca0000000003 */
[----:B------:R-:W-:Y:S02]  /*1d50*/  F2FP.BF16.F32.PACK_AB R20, RZ, R3 ;  /* 0x00000003ff14723e */ /* 0x000fe400000010ff */
[----:B------:R-:W-:Y:S02]  /*1d60*/  P2R R3, PR, RZ, 0x40 ;  /* 0x00000040ff037803 */ /* 0x000fe40000000000 */
[----:B------:R-:W-:Y:S02]  /*1d70*/  LEA.HI.X R3, R18, UR7, R21, 0x1, P2 ;  /* 0x0000000712037c11 */ /* 0x000fe400090f0c15 */
[----:B------:R-:W-:Y:S02]  /*1d80*/  PRMT R18, R20, 0x7610, R18 ;  /* 0x0000761014127816 */ /* 0x000fe40000000012 */
[----:B------:R-:W-:-:S03]  /*1d90*/  PRMT R20, R19, 0x7610, R20 ;  /* 0x0000761013147816 */ /* 0x000fc60000000014 */
[----:B------:R0:W-:Y:S01]  /*1da0*/  @P0 STG.E.U16 desc[UR14][R2.64], R18 ;  /* 0x0000001202000986 */ /* 0x0001e2000c10150e */
[----:B------:R-:W-:Y:S05]  /*1db0*/  @!P1 BRA `(.L_x_23) ;  /* 0x0000000000049947 */ /* 0x000fea0003800000 */
[----:B------:R1:W5:Y:S02]  /*1dc0*/  LDG.E.LTC128B.U16 R20, desc[UR14][R4.64+0x2] ;  /* 0x0000020e04147981 */ /* 0x000364000c1e1520 */
.L_x_23:
[----:B------:R-:W-:Y:S05]  /*1dd0*/  BSYNC B0 ;  /* 0x0000000000007941 */ /* 0x000fea0003800000 */
.L_x_22:
[----:B------:R-:W-:Y:S01]  /*1de0*/  USHF.L.U32 UR6, UR4, 0x3, URZ ;  /* 0x0000000304067899 */ /* 0x000fe2000800063f */
[----:B-----5:R-:W-:Y:S01]  /*1df0*/  IMAD.U32 R9, R20, 0x10000, RZ ;  /* 0x0001000014097824 */ /* 0x020fe200078e00ff */
[----:B------:R-:W-:Y:S01]  /*1e00*/  USHF.L.U64.HI UR7, UR4, 0x3, UR5 ;  /* 0x0000000304077899 */ /* 0x000fe20008010205 */
[----:B------:R-:W-:Y:S02]  /*1e10*/  ISETP.GT.AND P0, PT, R0, 0x8, P3 ;  /* 0x000000080000780c */ /* 0x000fe40001f04270 */
[----:B------:R-:W-:Y:S01]  /*1e20*/  FMUL R22, R9, R14 ;  /* 0x0000000e09167220 */ /* 0x000fe20000400000 */
[----:B0-----:R-:W-:Y:S02]  /*1e30*/  IMAD.U32 R18, RZ, RZ, UR6 ;  /* 0x00000006ff127e24 */ /* 0x001fe4000f8e00ff */
[----:B------:R-:W-:Y:S02]  /*1e40*/  IMAD.U32 R19, RZ, RZ, UR7 ;  /* 0x00000007ff137e24 */ /* 0x000fe4000f8e00ff */
[----:B------:R-:W-:Y:S01]  /*1e50*/  FFMA R22, R121, R11, R22 ;  /* 0x0000000b79167223 */ /* 0x000fe20000000016 */
[----:B------:R-:W-:-:S04]  /*1e60*/  IMAD.WIDE.U32 R8, R8, UR4, R18 ;  /* 0x0000000408087c25 */ /* 0x000fc8000f8e0012 */
[----:B------:R-:W-:Y:S02]  /*1e70*/  F2FP.BF16.F32.PACK_AB R22, RZ, R22 ;  /* 0x00000016ff16723e */ /* 0x000fe400000010ff */
[----:B------:R-:W-:-:S03]  /*1e80*/  IADD3 R6, P2, R6, R8, RZ ;  /* 0x0000000806067210 */ /* 0x000fc60007f5e0ff */
[----:B------:R0:W-:Y:S01]  /*1e90*/  @P1 STG.E.U16 desc[UR14][R2.64+0x2], R22 ;  /* 0x0000021602001986 */ /* 0x0001e2000c10150e */
[----:B------:R-:W-:Y:S02]  /*1ea0*/  IADD3.X R7, R7, R17, R9, P2, !PT ;  /* 0x0000001107077210 */ /* 0x000fe400017fe409 */
[----:B------:R-:W-:-:S04]  /*1eb0*/  LEA R8, P2, R6, UR8, 0x1 ;  /* 0x0000000806087c11 */ /* 0x000fc8000f8408ff */
[----:B------:R-:W-:-:S05]  /*1ec0*/  LEA.HI.X R9, R6, UR9, R7, 0x1, P2 ;  /* 0x0000000906097c11 */ /* 0x000fca00090f0c07 */
[----:B------:R-:W2:Y:S01]  /*1ed0*/  @P0 LDG.E.LTC128B.U16 R20, desc[UR14][R8.64] ;  /* 0x0000000e08140981 */ /* 0x000ea2000c1e1520 */
[C---:B------:R-:W-:Y:S01]  /*1ee0*/  SHF.L.U64.HI R15, R16.reuse, 0x1, R15 ;  /* 0x00000001100f7819 */ /* 0x040fe2000001020f */
[----:B------:R-:W-:Y:S01]  /*1ef0*/  BSSY B0, `(.L_x_24) ;  /* 0x000000b000007945 */ /* 0x000fe20003800000 */
[----:B------:R-:W-:Y:S02]  /*1f00*/  LEA R6, P2, R16, R2, 0x1 ;  /* 0x0000000210067211 */ /* 0x000fe400078408ff */
[----:B------:R-:W-:Y:S01]  /*1f10*/  ISETP.GT.AND P1, PT, R0, 0x8, P6 ;  /* 0x000000080000780c */ /* 0x000fe20003724270 */
[----:B--2---:R-:W-:-:S04]  /*1f20*/  IMAD.U32 R7, R20, 0x10000, RZ ;  /* 0x0001000014077824 */ /* 0x004fc800078e00ff */
[----:B------:R-:W-:-:S04]  /*1f30*/  FMUL R7, R7, R14 ;  /* 0x0000000e07077220 */ /* 0x000fc80000400000 */
[----:B------:R-:W-:-:S05]  /*1f40*/  FFMA R7, R122, R11, R7 ;  /* 0x0000000b7a077223 */ /* 0x000fca0000000007 */
[----:B------:R-:W-:Y:S01]  /*1f50*/  F2FP.BF16.F32.PACK_AB R16, RZ, R7 ;  /* 0x00000007ff10723e */ /* 0x000fe200000010ff */
[----:B------:R-:W-:-:S05]  /*1f60*/  IMAD.X R7, R15, 0x1, R3, P2 ;  /* 0x000000010f077824 */ /* 0x000fca00010e0603 */
[----:B------:R0:W-:Y:S01]  /*1f70*/  @P0 STG.E.U16 desc[UR14][R6.64], R16 ;  /* 0x0000001006000986 */ /* 0x0001e2000c10150e */
[----:B------:R-:W-:Y:S05]  /*1f80*/  @!P1 BRA `(.L_x_25) ;  /* 0x0000000000049947 */ /* 0x000fea0003800000 */
[----:B------:R2:W5:Y:S02]  /*1f90*/  LDG.E.LTC128B.U16 R20, desc[UR14][R8.64+0x2] ;  /* 0x0000020e08147981 */ /* 0x000564000c1e1520 */
.L_x_25:
[----:B------:R-:W-:Y:S05]  /*1fa0*/  BSYNC B0 ;  /* 0x0000000000007941 */ /* 0x000fea0003800000 */
.L_x_24:
[----:B-----5:R-:W-:Y:S01]  /*1fb0*/  IMAD.U32 R15, R20, 0x10000, RZ ;  /* 0x00010000140f7824 */ /* 0x020fe200078e00ff */
[----:B------:R-:W-:Y:S01]  /*1fc0*/  ISETP.GT.AND P3, PT, R10, 0x8, PT ;  /* 0x000000080a00780c */ /* 0x000fe20003f64270 */
[----:B------:R-:W-:Y:S02]  /*1fd0*/  BSSY B0, `(.L_x_26) ;  /* 0x0000009000007945 */ /* 0x000fe40003800000 */
[----:B0-----:R-:W-:Y:S01]  /*1fe0*/  FMUL R16, R15, R14 ;  /* 0x0000000e0f107220 */ /* 0x001fe20000400000 */
[----:B------:R-:W-:Y:S02]  /*1ff0*/  ISETP.GT.AND P0, PT, R0, RZ, P3 ;  /* 0x000000ff0000720c */ /* 0x000fe40001f04270 */
[----:B------:R-:W-:Y:S01]  /*2000*/  P2R R15, PR, RZ, 0x8 ;  /* 0x00000008ff0f7803 */ /* 0x000fe20000000000 */
[----:B------:R-:W-:-:S05]  /*2010*/  FFMA R16, R123, R11, R16 ;  /* 0x0000000b7b107223 */ /* 0x000fca0000000010 */
[----:B------:R-:W-:-:S05]  /*2020*/  F2FP.BF16.F32.PACK_AB R16, RZ, R16 ;  /* 0x00000010ff10723e */ /* 0x000fca00000010ff */
[----:B------:R0:W-:Y:S01]  /*2030*/  @P1 STG.E.U16 desc[UR14][R6.64+0x2], R16 ;  /* 0x0000021006001986 */ /* 0x0001e2000c10150e */
[----:B------:R-:W-:Y:S05]  /*2040*/  @!P0 BRA `(.L_x_27) ;  /* 0x0000000000048947 */ /* 0x000fea0003800000 */
[----:B------:R3:W5:Y:S02]  /*2050*/  LDG.E.LTC128B.U16 R20, desc[UR14][R4.64+0x10] ;  /* 0x0000100e04147981 */ /* 0x000764000c1e1520 */
.L_x_27:
[----:B------:R-:W-:Y:S05]  /*2060*/  BSYNC B0 ;  /* 0x0000000000007941 */ /* 0x000fea0003800000 */
.L_x_26:
[----:B-----5:R-:W-:Y:S01]  /*2070*/  IMAD.U32 R15, R20, 0x10000, RZ ;  /* 0x00010000140f7824 */ /* 0x020fe200078e00ff */
[----:B------:R-:W-:Y:S01]  /*2080*/  ISETP.GT.AND P2, PT, R10, 0x9, PT ;  /* 0x000000090a00780c */ /* 0x000fe20003f44270 */
[----:B------:R-:W-:Y:S02]  /*2090*/  BSSY B0, `(.L_x_28) ;  /* 0x0000009000007945 */ /* 0x000fe40003800000 */
[----:B------:R-:W-:Y:S01]  /*20a0*/  FMUL R15, R15, R14 ;  /* 0x0000000e0f0f7220 */ /* 0x000fe20000400000 */
[----:B------:R-:W-:Y:S02]  /*20b0*/  ISETP.GT.AND P1, PT, R0, RZ, P2 ;  /* 0x000000ff0000720c */ /* 0x000fe40001724270 */
[----:B0-----:R-:W-:Y:S01]  /*20c0*/  P2R R16, PR, RZ, 0x4 ;  /* 0x00000004ff107803 */ /* 0x001fe20000000000 */
[----:B------:R-:W-:-:S05]  /*20d0*/  FFMA R15, R124, R11, R15 ;  /* 0x0000000b7c0f7223 */ /* 0x000fca000000000f */
[----:B------:R-:W-:-:S05]  /*20e0*/  F2FP.BF16.F32.PACK_AB R15, RZ, R15 ;  /* 0x0000000fff0f723e */ /* 0x000fca00000010ff */
[----:B------:R0:W-:Y:S01]  /*20f0*/  @P0 STG.E.U16 desc[UR14][R2.64+0x10], R15 ;  /* 0x0000100f02000986 */ /* 0x0001e2000c10150e */
[----:B------:R-:W-:Y:S05]  /*2100*/  @!P1 BRA `(.L_x_29) ;  /* 0x0000000000049947 */ /* 0x000fea0003800000 */
[----:B------:R4:W5:Y:S02]  /*2110*/  LDG.E.LTC128B.U16 R20, desc[UR14][R4.64+0x12] ;  /* 0x0000120e04147981 */ /* 0x000964000c1e1520 */
.L_x_29:
[----:B------:R-:W-:Y:S05]  /*2120*/  BSYNC B0 ;  /* 0x0000000000007941 */ /* 0x000fea0003800000 */
.L_x_28:
[----:B0----5:R-:W-:Y:S01]  /*2130*/  IMAD.U32 R15, R20, 0x10000, RZ ;  /* 0x00010000140f7824 */ /* 0x021fe200078e00ff */
[----:B------:R-:W-:Y:S01]  /*2140*/  ISETP.GT.AND P0, PT, R0, 0x8, P3 ;  /* 0x000000080000780c */ /* 0x000fe20001f04270 */
[----:B------:R-:W-:Y:S02]  /*2150*/  BSSY B0, `(.L_x_30) ;  /* 0x0000007000007945 */ /* 0x000fe40003800000 */
[----:B------:R-:W-:-:S04]  /*2160*/  FMUL R16, R15, R14 ;  /* 0x0000000e0f107220 */ /* 0x000fc80000400000 */
[----:B------:R-:W-:-:S05]  /*2170*/  FFMA R16, R125, R11, R16 ;  /* 0x0000000b7d107223 */ /* 0x000fca0000000010 */
[----:B------:R-:W-:-:S05]  /*2180*/  F2FP.BF16.F32.PACK_AB R16, RZ, R16 ;  /* 0x00000010ff10723e */ /* 0x000fca00000010ff */
[----:B------:R0:W-:Y:S01]  /*2190*/  @P1 STG.E.U16 desc[UR14][R2.64+0x12], R16 ;  /* 0x0000121002001986 */ /* 0x0001e2000c10150e */
[----:B------:R-:W-:Y:S05]  /*21a0*/  @!P0 BRA `(.L_x_31) ;  /* 0x0000000000048947 */ /* 0x000fea0003800000 */
[----:B------:R0:W5:Y:S02]  /*21b0*/  LDG.E.LTC128B.U16 R20, desc[UR14][R8.64+0x10] ;  /* 0x0000100e08147981 */ /* 0x000164000c1e1520 */
.L_x_31:
[----:B------:R-:W-:Y:S05]  /*21c0*/  BSYNC B0 ;  /* 0x0000000000007941 */ /* 0x000fea0003800000 */
.L_x_30:
[----:B-----5:R-:W-:Y:S01]  /*21d0*/  IMAD.U32 R15, R20, 0x10000, RZ ;  /* 0x00010000140f7824 */ /* 0x020fe200078e00ff */
        /* <DEDUP_REMOVED lines=8> */
.L_x_33:
[----:B------:R-:W-:Y:S05]  /*2260*/  BSYNC B0 ;  /* 0x0000000000007941 */ /* 0x000fea0003800000 */
.L_x_32:
[----:B0----5:R-:W-:Y:S01]  /*2270*/  IMAD.U32 R15, R20, 0x10000, RZ ;  /* 0x00010000140f7824 */ /* 0x021fe200078e00ff */
[----:B------:R-:W-:Y:S01]  /*2280*/  ISETP.GT.AND P2, PT, R10, 0x10, PT ;  /* 0x000000100a00780c */ /* 0x000fe20003f44270 */
[----:B------:R-:W-:Y:S02]  /*2290*/  BSSY B0, `(.L_x_34) ;  /* 0x0000009000007945 */ /* 0x000fe40003800000 */
[----:B------:R-:W-:Y:S01]  /*22a0*/  FMUL R16, R15, R14 ;  /* 0x0000000e0f107220 */ /* 0x000fe20000400000 */
[----:B------:R-:W-:Y:S02]  /*22b0*/  ISETP.GT.AND P0, PT, R0, RZ, P2 ;  /* 0x000000ff0000720c */ /* 0x000fe40001704270 */
[----:B------:R-:W-:Y:S01]  /*22c0*/  P2R R15, PR, RZ, 0x4 ;  /* 0x00000004ff0f7803 */ /* 0x000fe20000000000 */
[----:B------:R-:W-:-:S05]  /*22d0*/  FFMA R16, R127, R11, R16 ;  /* 0x0000000b7f107223 */ /* 0x000fca0000000010 */
[----:B------:R-:W-:-:S05]  /*22e0*/  F2FP.BF16.F32.PACK_AB R16, RZ, R16 ;  /* 0x00000010ff10723e */ /* 0x000fca00000010ff */
[----:B------:R0:W-:Y:S01]  /*22f0*/  @P1 STG.E.U16 desc[UR14][R6.64+0x12], R16 ;  /* 0x0000121006001986 */ /* 0x0001e2000c10150e */
[----:B------:R-:W-:Y:S05]  /*2300*/  @!P0 BRA `(.L_x_35) ;  /* 0x0000000000048947 */ /* 0x000fea0003800000 */
[----:B------:R0:W5:Y:S02]  /*2310*/  LDG.E.LTC128B.U16 R20, desc[UR14][R4.64+0x20] ;  /* 0x0000200e04147981 */ /* 0x000164000c1e1520 */
.L_x_35:
[----:B------:R-:W-:Y:S05]  /*2320*/  BSYNC B0 ;  /* 0x0000000000007941 */ /* 0x000fea0003800000 */
.L_x_34:
[----:B-----5:R-:W-:Y:S01]  /*2330*/  IMAD.U32 R15, R20, 0x10000, RZ ;  /* 0x00010000140f7824 */ /* 0x020fe200078e00ff */
[----:B------:R-:W-:Y:S01]  /*2340*/  ISETP.GT.AND P1, PT, R10, 0x11, PT ;  /* 0x000000110a00780c */ /* 0x000fe20003f24270 */
[----:B------:R-:W-:Y:S02]  /*2350*/  BSSY B0, `(.L_x_36) ;  /* 0x0000009000007945 */ /* 0x000fe40003800000 */
[----:B------:R-:W-:-:S04]  /*2360*/  FMUL R15, R15, R14 ;  /* 0x0000000e0f0f7220 */ /* 0x000fc80000400000 */
[----:B------:R-:W-:-:S05]  /*2370*/  FFMA R15, R128, R11, R15 ;  /* 0x0000000b800f7223 */ /* 0x000fca000000000f */
[----:B------:R-:W-:-:S05]  /*2380*/  F2FP.BF16.F32.PACK_AB R15, RZ, R15 ;  /* 0x0000000fff0f723e */ /* 0x000fca00000010ff */
[----:B------:R1:W-:Y:S01]  /*2390*/  @P0 STG.E.U16 desc[UR14][R2.64+0x20], R15 ;  /* 0x0000200f02000986 */ /* 0x0003e2000c10150e */
[----:B------:R-:W-:Y:S02]  /*23a0*/  ISETP.GT.AND P0, PT, R0, RZ, P1 ;  /* 0x000000ff0000720c */ /* 0x000fe40000f04270 */
[----:B-1----:R-:W-:-:S11]  /*23b0*/  P2R R15, PR, RZ, 0x2 ;  /* 0x00000002ff0f7803 */ /* 0x002fd60000000000 */
[----:B------:R-:W-:Y:S05]  /*23c0*/  @!P0 BRA `(.L_x_37) ;  /* 0x0000000000048947 */ /* 0x000fea0003800000 */
[----:B------:R1:W5:Y:S02]  /*23d0*/  LDG.E.LTC128B.U16 R20, desc[UR14][R4.64+0x22] ;  /* 0x0000220e04147981 */ /* 0x000364000c1e1520 */
.L_x_37:
[----:B------:R-:W-:Y:S05]  /*23e0*/  BSYNC B0 ;  /* 0x0000000000007941 */ /* 0x000fea0003800000 */
.L_x_36:
[----:B-----5:R-:W-:Y:S01]  /*23f0*/  IMAD.U32 R15, R20, 0x10000, RZ ;  /* 0x00010000140f7824 */ /* 0x020fe200078e00ff */
[----:B------:R-:W-:Y:S03]  /*2400*/  BSSY B0, `(.L_x_38) ;  /* 0x0000008000007945 */ /* 0x000fe60003800000 */
[----:B0-----:R-:W-:-:S04]  /*2410*/  FMUL R16, R15, R14 ;  /* 0x0000000e0f107220 */ /* 0x001fc80000400000 */
[----:B------:R-:W-:-:S05]  /*2420*/  FFMA R16, R129, R11, R16 ;  /* 0x0000000b81107223 */ /* 0x000fca0000000010 */
[----:B------:R-:W-:-:S05]  /*2430*/  F2FP.BF16.F32.PACK_AB R16, RZ, R16 ;  /* 0x00000010ff10723e */ /* 0x000fca00000010ff */
[----:B------:R0:W-:Y:S01]  /*2440*/  @P0 STG.E.U16 desc[UR14][R2.64+0x22], R16 ;  /* 0x0000221002000986 */ /* 0x0001e2000c10150e */
[----:B------:R-:W-:-:S13]  /*2450*/  ISETP.GT.AND P0, PT, R0, 0x8, P2 ;  /* 0x000000080000780c */ /* 0x000fda0001704270 */
[----:B0-----:R-:W-:Y:S05]  /*2460*/  @!P0 BRA `(.L_x_39) ;  /* 0x0000000000048947 */ /* 0x001fea0003800000 */
[----:B------:R0:W5:Y:S02]  /*2470*/  LDG.E.LTC128B.U16 R20, desc[UR14][R8.64+0x20] ;  /* 0x0000200e08147981 */ /* 0x000164000c1e1520 */
.L_x_39:
[----:B------:R-:W-:Y:S05]  /*2480*/  BSYNC B0 ;  /* 0x0000000000007941 */ /* 0x000fea0003800000 */
.L_x_38:
[----:B-----5:R-:W-:Y:S01]  /*2490*/  IMAD.U32 R15, R20, 0x10000, RZ ;  /* 0x00010000140f7824 */ /* 0x020fe200078e00ff */
[----:B------:R-:W-:Y:S03]  /*24a0*/  BSSY B0, `(.L_x_40) ;  /* 0x0000008000007945 */ /* 0x000fe60003800000 */
[----:B------:R-:W-:-:S04]  /*24b0*/  FMUL R15, R15, R14 ;  /* 0x0000000e0f0f7220 */ /* 0x000fc80000400000 */
[----:B------:R-:W-:-:S05]  /*24c0*/  FFMA R15, R130, R11, R15 ;  /* 0x0000000b820f7223 */ /* 0x000fca000000000f */
[----:B------:R-:W-:-:S05]  /*24d0*/  F2FP.BF16.F32.PACK_AB R15, RZ, R15 ;  /* 0x0000000fff0f723e */ /* 0x000fca00000010ff */
[----:B------:R0:W-:Y:S01]  /*24e0*/  @P0 STG.E.U16 desc[UR14][R6.64+0x20], R15 ;  /* 0x0000200f06000986 */ /* 0x0001e2000c10150e */
[----:B------:R-:W-:-:S13]  /*24f0*/  ISETP.GT.AND P0, PT, R0, 0x8, P1 ;  /* 0x000000080000780c */ /* 0x000fda0000f04270 */
[----:B0-----:R-:W-:Y:S05]  /*2500*/  @!P0 BRA `(.L_x_41) ;  /* 0x0000000000048947 */ /* 0x001fea0003800000 */
[----:B------:R0:W5:Y:S02]  /*2510*/  LDG.E.LTC128B.U16 R20, desc[UR14][R8.64+0x22] ;  /* 0x0000220e08147981 */ /* 0x000164000c1e1520 */
.L_x_41:
[----:B------:R-:W-:Y:S05]  /*2520*/  BSYNC B0 ;  /* 0x0000000000007941 */ /* 0x000fea0003800000 */
.L_x_40:
[----:B-----5:R-:W-:Y:S01]  /*2530*/  IMAD.U32 R15, R20, 0x10000, RZ ;  /* 0x00010000140f7824 */ /* 0x020fe200078e00ff */
[C---:B------:R-:W-:Y:S01]  /*2540*/  SHF.L.U64.HI R21, R12.reuse, 0x7, R13 ;  /* 0x000000070c157819 */ /* 0x040fe2000001020d */
[----:B------:R-:W-:Y:S01]  /*2550*/  IMAD.SHL.U32 R17, R12, 0x80, RZ ;  /* 0x000000800c117824 */ /* 0x000fe200078e00ff */
[----:B------:R-:W-:Y:S01]  /*2560*/  ISETP.GT.AND P2, PT, R10, 0x18, PT ;  /* 0x000000180a00780c */ /* 0x000fe20003f44270 */
[----:B------:R-:W-:Y:S01]  /*2570*/  FMUL R16, R15, R14 ;  /* 0x0000000e0f107220 */ /* 0x000fe20000400000 */
[----:B------:R-:W-:Y:S02]  /*2580*/  BSSY B0, `(.L_x_42) ;  /* 0x000000d000007945 */ /* 0x000fe40003800000 */
[----:B------:R-:W-:Y:S01]  /*2590*/  LOP3.LUT R15, R17, 0x2, RZ, 0xfc, !PT ;  /* 0x00000002110f7812 */ /* 0x000fe200078efcff */
[----:B------:R-:W-:-:S05]  /*25a0*/  FFMA R16, R131, R11, R16 ;  /* 0x0000000b83107223 */ /* 0x000fca0000000010 */
[----:B------:R-:W-:-:S05]  /*25b0*/  F2FP.BF16.F32.PACK_AB R16, RZ, R16 ;  /* 0x00000010ff10723e */ /* 0x000fca00000010ff */
[----:B------:R1:W-:Y:S01]  /*25c0*/  @P0 STG.E.U16 desc[UR14][R6.64+0x22], R16 ;  /* 0x0000221006000986 */ /* 0x0003e2000c10150e */
[----:B------:R-:W-:-:S05]  /*25d0*/  IADD3 R124, P0, R15, R2, RZ ;  /* 0x000000020f7c7210 */ /* 0x000fca0007f1e0ff */
[----:B------:R-:W-:Y:S01]  /*25e0*/  IMAD.X R125, R21, 0x1, R3, P0 ;  /* 0x00000001157d7824 */ /* 0x000fe200000e0603 */
[----:B------:R-:W-:-:S05]  /*25f0*/  IADD3 R12, P0, R17, R2, RZ ;  /* 0x00000002110c7210 */ /* 0x000fca0007f1e0ff */
[----:B------:R-:W-:Y:S01]  /*2600*/  IMAD.X R13, R21, 0x1, R3, P0 ;  /* 0x00000001150d7824 */ /* 0x000fe200000e0603 */
[----:B------:R-:W-:Y:S02]  /*2610*/  ISETP.GT.AND P0, PT, R0, RZ, P2 ;  /* 0x000000ff0000720c */ /* 0x000fe40001704270 */
[----:B-1----:R-:W-:-:S11]  /*2620*/  P2R R16, PR, RZ, 0x4 ;  /* 0x00000004ff107803 */ /* 0x002fd60000000000 */
[----:B------:R-:W-:Y:S05]  /*2630*/  @!P0 BRA `(.L_x_43) ;  /* 0x0000000000048947 */ /* 0x000fea0003800000 */
[----:B------:R1:W5:Y:S02]  /*2640*/  LDG.E.LTC128B.U16 R20, desc[UR14][R4.64+0x30] ;  /* 0x0000300e04147981 */ /* 0x000364000c1e1520 */
.L_x_43:
[----:B------:R-:W-:Y:S05]  /*2650*/  BSYNC B0 ;  /* 0x0000000000007941 */ /* 0x000fea0003800000 */
.L_x_42:
[----:B-----5:R-:W-:Y:S01]  /*2660*/  IMAD.U32 R19, R20, 0x10000, RZ ;  /* 0x0001000014137824 */ /* 0x020fe200078e00ff */
[----:B------:R-:W-:Y:S01]  /*2670*/  ISETP.GT.AND P1, PT, R10, 0x19, PT ;  /* 0x000000190a00780c */ /* 0x000fe20003f24270 */
[----:B------:R-:W-:Y:S02]  /*2680*/  BSSY B0, `(.L_x_44) ;  /* 0x0000009000007945 */ /* 0x000fe40003800000 */
[----:B------:R-:W-:Y:S01]  /*2690*/  FMUL R19, R19, R14 ;  /* 0x0000000e13137220 */ /* 0x000fe20000400000 */
[----:B------:R-:W-:-:S03]  /*26a0*/  P2R R16, PR, RZ, 0x2 ;  /* 0x00000002ff107803 */ /* 0x000fc60000000000 */
[----:B------:R-:W-:-:S05]  /*26b0*/  FFMA R19, R132, R11, R19 ;  /* 0x0000000b84137223 */ /* 0x000fca0000000013 */
[----:B------:R-:W-:-:S05]  /*26c0*/  F2FP.BF16.F32.PACK_AB R19, RZ, R19 ;  /* 0x00000013ff13723e */ /* 0x000fca00000010ff */
[----:B------:R0:W-:Y:S01]  /*26d0*/  @P0 STG.E.U16 desc[UR14][R2.64+0x30], R19 ;  /* 0x0000301302000986 */ /* 0x0001e2000c10150e */
[----:B------:R-:W-:-:S13]  /*26e0*/  ISETP.GT.AND P0, PT, R0, RZ, P1 ;  /* 0x000000ff0000720c */ /* 0x000fda0000f04270 */
[----:B0-----:R-:W-:Y:S05]  /*26f0*/  @!P0 BRA `(.L_x_45) ;  /* 0x0000000000048947 */ /* 0x001fea0003800000 */
[----:B------:R0:W5:Y:S02]  /*2700*/  LDG.E.LTC128B.U16 R20, desc[UR14][R4.64+0x32] ;  /* 0x0000320e04147981 */ /* 0x000164000c1e1520 */
.L_x_45:
[----:B------:R-:W-:Y:S05]  /*2710*/  BSYNC B0 ;  /* 0x0000000000007941 */ /* 0x000fea0003800000 */
.L_x_44:
        /* <DEDUP_REMOVED lines=9> */
.L_x_47:
[----:B------:R-:W-:Y:S05]  /*27b0*/  BSYNC B0 ;  /* 0x0000000000007941 */ /* 0x000fea0003800000 */
.L_x_46:
        /* <DEDUP_REMOVED lines=9> */
.L_x_49:
[----:B------:R-:W-:Y:S05]  /*2850*/  BSYNC B0 ;  /* 0x0000000000007941 */ /* 0x000fea0003800000 */
.L_x_48:
        /* <DEDUP_REMOVED lines=11> */
.L_x_51:
[----:B------:R-:W-:Y:S05]  /*2910*/  BSYNC B0 ;  /* 0x0000000000007941 */ /* 0x000fea0003800000 */
.L_x_50:
        /* <DEDUP_REMOVED lines=11> */
.L_x_53:
[----:B------:R-:W-:Y:S05]  /*29d0*/  BSYNC B0 ;  /* 0x0000000000007941 */ /* 0x000fea0003800000 */
.L_x_52:
        /* <DEDUP_REMOVED lines=9> */
.L_x_55:
[----:B------:R-:W-:Y:S05]  /*2a70*/  BSYNC B0 ;  /* 0x0000000000007941 */ /* 0x000fea0003800000 */
.L_x_54:
        /* <DEDUP_REMOVED lines=9> */
.L_x_57:
[----:B------:R-:W-:Y:S05]  /*2b10*/  BSYNC B0 ;  /* 0x0000000000007941 */ /* 0x000fea0003800000 */
.L_x_56:
        /* <DEDUP_REMOVED lines=11> */
.L_x_59:
[----:B------:R-:W-:Y:S05]  /*2bd0*/  BSYNC B0 ;  /* 0x0000000000007941 */ /* 0x000fea0003800000 */
.L_x_58:
[----:B-----5:R-:W-:Y:S01]  /*2be0*/  IMAD.U32 R19, R20, 0x10000, RZ ;  /* 0x0001000014137824 */ /* 0x020fe200078e00ff */
[----:B------:R-:W-:Y:S01]  /*2bf0*/  ISETP.GT.AND P4, PT, R10, 0x29, PT ;  /* 0x000000290a00780c */ /* 0x000fe20003f84270 */
[----:B------:R-:W-:Y:S02]  /*2c00*/  BSSY B0, `(.L_x_60) ;  /* 0x0000008000007945 */ /* 0x000fe40003800000 */
[----:B------:R-:W-:-:S04]  /*2c10*/  FMUL R19, R19, R14 ;  /* 0x0000000e13137220 */ /* 0x000fc80000400000 */
[----:B------:R-:W-:-:S05]  /*2c20*/  FFMA R19, R140, R11, R19 ;  /* 0x0000000b8c137223 */ /* 0x000fca0000000013 */
[----:B------:R-:W-:-:S05]  /*2c30*/  F2FP.BF16.F32.PACK_AB R19, RZ, R19 ;  /* 0x00000013ff13723e */ /* 0x000fca00000010ff */
[----:B------:R0:W-:Y:S01]  /*2c40*/  @P0 STG.E.U16 desc[UR14][R2.64+0x50], R19 ;  /* 0x0000501302000986 */ /* 0x0001e2000c10150e */
[----:B------:R-:W-:-:S13]  /*2c50*/  ISETP.GT.AND P0, PT, R0, RZ, P4 ;  /* 0x000000ff0000720c */ /* 0x000fda0002704270 */
[----:B0-----:R-:W-:Y:S05]  /*2c60*/  @!P0 BRA `(.L_x_61) ;  /* 0x0000000000048947 */ /* 0x001fea0003800000 */
[----:B------:R0:W5:Y:S02]  /*2c70*/  LDG.E.LTC128B.U16 R20, desc[UR14][R4.64+0x52] ;  /* 0x0000520e04147981 */ /* 0x000164000c1e1520 */
.L_x_61:
[----:B------:R-:W-:Y:S05]  /*2c80*/  BSYNC B0 ;  /* 0x0000000000007941 */ /* 0x000fea0003800000 */
.L_x_60:
        /* <DEDUP_REMOVED lines=9> */
.L_x_63:
[----:B------:R-:W-:Y:S05]  /*2d20*/  BSYNC B0 ;  /* 0x0000000000007941 */ /* 0x000fea0003800000 */
.L_x_62:
        /* <DEDUP_REMOVED lines=9> */
.L_x_65:
[----:B------:R-:W-:Y:S05]  /*2dc0*/  BSYNC B0 ;  /* 0x0000000000007941 */ /* 0x000fea0003800000 */
.L_x_64:
        /* <DEDUP_REMOVED lines=10> */
.L_x_67:
[----:B------:R-:W-:Y:S05]  /*2e70*/  BSYNC B0 ;  /* 0x0000000000007941 */ /* 0x000fea0003800000 */
.L_x_66:
        /* <DEDUP_REMOVED lines=10> */
.L_x_69:
[----:B------:R-:W-:Y:S05]  /*2f20*/  BSYNC B0 ;  /* 0x0000000000007941 */ /* 0x000fea0003800000 */
.L_x_68:
        /* <DEDUP_REMOVED lines=9> */
.L_x_71:
[----:B------:R-:W-:Y:S05]  /*2fc0*/  BSYNC B0 ;  /* 0x0000000000007941 */ /* 0x000fea0003800000 */
.L_x_70:
        /* <DEDUP_REMOVED lines=9> */
.L_x_73:
[----:B------:R-:W-:Y:S05]  /*3060*/  BSYNC B0 ;  /* 0x0000000000007941 */ /* 0x000fea0003800000 */
.L_x_72:
        /* <DEDUP_REMOVED lines=10> */
.L_x_75:
[----:B------:R-:W-:Y:S05]  /*3110*/  BSYNC B0 ;  /* 0x0000000000007941 */ /* 0x000fea0003800000 */
.L_x_74:
[----:B-----5:R-:W-:Y:S01]  /*3120*/  IMAD.U32 R19, R20, 0x10000, RZ ;  /* 0x0001000014137824 */ /* 0x020fe200078e00ff */
[----:B------:R-:W-:Y:S03]  /*3130*/  BSSY B0, `(.L_x_76) ;  /* 0x0000009000007945 */ /* 0x000fe60003800000 */
[----:B------:R-:W-:-:S04]  /*3140*/  FMUL R19, R19, R14 ;  /* 0x0000000e13137220 */ /* 0x000fc80000400000 */
[----:B------:R-:W-:-:S05]  /*3150*/  FFMA R19, R148, R11, R19 ;  /* 0x0000000b94137223 */ /* 0x000fca0000000013 */
[----:B------:R-:W-:-:S05]  /*3160*/  F2FP.BF16.F32.PACK_AB R19, RZ, R19 ;  /* 0x00000013ff13723e */ /* 0x000fca00000010ff */
[----:B------:R0:W-:Y:S01]  /*3170*/  @P0 STG.E.U16 desc[UR14][R2.64+0x70], R19 ;  /* 0x0000701302000986 */ /* 0x0001e2000c10150e */
[----:B------:R-:W-:-:S04]  /*3180*/  ISETP.GT.AND P0, PT, R10, 0x39, PT ;  /* 0x000000390a00780c */ /* 0x000fc80003f04270 */
[----:B------:R-:W-:-:S13]  /*3190*/  ISETP.GT.AND P5, PT, R0, RZ, P0 ;  /* 0x000000ff0000720c */ /* 0x000fda00007a4270 */
[----:B0-----:R-:W-:Y:S05]  /*31a0*/  @!P5 BRA `(.L_x_77) ;  /* 0x000000000004d947 */ /* 0x001fea0003800000 */
[----:B------:R0:W5:Y:S02]  /*31b0*/  LDG.E.LTC128B.U16 R20, desc[UR14][R4.64+0x72] ;  /* 0x0000720e04147981 */ /* 0x000164000c1e1520 */
.L_x_77:
[----:B------:R-:W-:Y:S05]  /*31c0*/  BSYNC B0 ;  /* 0x0000000000007941 */ /* 0x000fea0003800000 */
.L_x_76:
        /* <DEDUP_REMOVED lines=9> */
.L_x_79:
[----:B------:R-:W-:Y:S05]  /*3260*/  BSYNC B0 ;  /* 0x0000000000007941 */ /* 0x000fea0003800000 */
.L_x_78:
        /* <DEDUP_REMOVED lines=9> */
.L_x_81:
[----:B------:R-:W-:Y:S05]  /*3300*/  BSYNC B0 ;  /* 0x0000000000007941 */ /* 0x000fea0003800000 */
.L_x_80:
[----:B-----5:R-:W-:Y:S01]  /*3310*/  IMAD.U32 R19, R20, 0x10000, RZ ;  /* 0x0001000014137824 */ /* 0x020fe200078e00ff */
[----:B------:R-:W-:Y:S01]  /*3320*/  LOP3.LUT R123, R17, 0x10, RZ, 0xfc, !PT ;  /* 0x00000010117b7812 */ /* 0x000fe200078efcff */
[----:B------:R-:W-:Y:S02]  /*3330*/  USHF.L.U32 UR22, UR4, 0x7, URZ ;  /* 0x0000000704167899 */ /* 0x000fe4000800063f */
[----:B------:R-:W-:Y:S01]  /*3340*/  FMUL R16, R19, R14 ;  /* 0x0000000e13107220 */ /* 0x000fe20000400000 */
[----:B------:R-:W-:-:S03]  /*3350*/  USHF.L.U64.HI UR4, UR4, 0x7, UR5 ;  /* 0x0000000704047899 */ /* 0x000fc60008010205 */
[----:B------:R-:W-:-:S05]  /*3360*/  FFMA R16, R151, R11, R16 ;  /* 0x0000000b97107223 */ /* 0x000fca0000000010 */
[----:B------:R-:W-:-:S05]  /*3370*/  F2FP.BF16.F32.PACK_AB R16, RZ, R16 ;  /* 0x00000010ff10723e */ /* 0x000fca00000010ff */
[----:B------:R1:W-:Y:S01]  /*3380*/  @P5 STG.E.U16 desc[UR14][R6.64+0x72], R16 ;  /* 0x0000721006005986 */ /* 0x0003e2000c10150e */
[----:B------:R-:W-:-:S05]  /*3390*/  IADD3 R126, P5, R123, R2, RZ ;  /* 0x000000027b7e7210 */ /* 0x000fca0007fbe0ff */
[----:B------:R-:W-:Y:S01]  /*33a0*/  IMAD.X R127, R21, 0x1, R3, P5 ;  /* 0x00000001157f7824 */ /* 0x000fe200028e0603 */
[----:B------:R-:W-:-:S04]  /*33b0*/  IADD3 R18, P5, R4, UR22, RZ ;  /* 0x0000001604127c10 */ /* 0x000fc8000ffbe0ff */
[----:B------:R-:W-:Y:S02]  /*33c0*/  IADD3.X R19, R5, UR4, RZ, P5, !PT ;  /* 0x0000000405137c10 */ /* 0x000fe4000affe4ff */
[----:B------:R-:W-:-:S04]  /*33d0*/  ISETP.GT.AND P5, PT, R10, RZ, PT ;  /* 0x000000ff0a00720c */ /* 0x000fc80003fa4270 */
[----:B------:R-:W-:-:S13]  /*33e0*/  ISETP.GT.AND P5, PT, R0, 0x40, P5 ;  /* 0x000000400000780c */ /* 0x000fda0002fa4270 */
[----:B------:R-:W2:Y:S01]  /*33f0*/  @P5 LDG.E.LTC128B.U16 R20, desc[UR14][R18.64] ;  /* 0x0000000e12145981 */ /* 0x000ea2000c1e1520 */
[----:B------:R-:W-:Y:S01]  /*3400*/  LOP3.LUT R121, R17, 0x12, RZ, 0xfc, !PT ;  /* 0x0000001211797812 */ /* 0x000fe200078efcff */
[----:B------:R-:W-:Y:S01]  /*3410*/  ULOP3.LUT UR21, UR22, 0x2, URZ, 0xfc, !UPT ;  /* 0x0000000216157892 */ /* 0x000fe2000f8efc3f */
[----:B--2---:R-:W-:-:S04]  /*3420*/  IMAD.U32 R23, R20, 0x10000, RZ ;  /* 0x0001000014177824 */ /* 0x004fc800078e00ff */
[----:B------:R-:W-:-:S04]  /*3430*/  FMUL R23, R23, R14 ;  /* 0x0000000e17177220 */ /* 0x000fc80000400000 */
[----:B------:R-:W-:-:S05]  /*3440*/  FFMA R23, R88, R11, R23 ;  /* 0x0000000b58177223 */ /* 0x000fca0000000017 */
[----:B------:R-:W-:-:S04]  /*3450*/  F2FP.BF16.F32.PACK_AB R23, RZ, R23 ;  /* 0x00000017ff17723e */ /* 0x000fc800000010ff */
[----:B------:R-:W-:-:S05]  /*3460*/  PRMT R22, R23, 0x7610, R22 ;  /* 0x0000761017167816 */ /* 0x000fca0000000016 */
[----:B------:R2:W-:Y:S01]  /*3470*/  @P5 STG.E.U16 desc[UR14][R12.64], R22 ;  /* 0x000000160c005986 */ /* 0x0005e2000c10150e */
[----:B------:R-:W-:-:S05]  /*3480*/  IADD3 R128, P5, R121, R2, RZ ;  /* 0x0000000279807210 */ /* 0x000fca0007fbe0ff */
[----:B------:R-:W-:Y:S01]  /*3490*/  IMAD.X R129, R21, 0x1, R3, P5 ;  /* 0x0000000115817824 */ /* 0x000fe200028e0603 */
[----:B------:R-:W-:-:S04]  /*34a0*/  IADD3 R130, P5, R4, UR21, RZ ;  /* 0x0000001504827c10 */ /* 0x000fc8000ffbe0ff */
[----:B------:R-:W-:Y:S02]  /*34b0*/  IADD3.X R131, R5, UR4, RZ, P5, !PT ;  /* 0x0000000405837c10 */ /* 0x000fe4000affe4ff */
[----:B------:R-:W-:-:S13]  /*34c0*/  ISETP.GT.AND P5, PT, R0, 0x40, P6 ;  /* 0x000000400000780c */ /* 0x000fda00037a4270 */
[----:B------:R-:W3:Y:S01]  /*34d0*/  @P5 LDG.E.LTC128B.U16 R20, desc[UR14][R130.64] ;  /* 0x0000000e82145981 */ /* 0x000ee2000c1e1520 */
[----:B------:R-:W-:Y:S01]  /*34e0*/  BSSY B0, `(.L_x_82) ;  /* 0x000000e000007945 */ /* 0x000fe20003800000 */
[----:B---3--:R-:W-:-:S04]  /*34f0*/  IMAD.U32 R23, R20, 0x10000, RZ ;  /* 0x0001000014177824 */ /* 0x008fc800078e00ff */
[----:B-1----:R-:W-:-:S04]  /*3500*/  FMUL R16, R23, R14 ;  /* 0x0000000e17107220 */ /* 0x002fc80000400000 */
[----:B------:R-:W-:-:S05]  /*3510*/  FFMA R16, R89, R11, R16 ;  /* 0x0000000b59107223 */ /* 0x000fca0000000010 */
[----:B------:R-:W-:-:S05]  /*3520*/  F2FP.BF16.F32.PACK_AB R16, RZ, R16 ;  /* 0x00000010ff10723e */ /* 0x000fca00000010ff */
[----:B------:R1:W-:Y:S01]  /*3530*/  @P5 STG.E.U16 desc[UR14][R124.64], R16 ;  /* 0x000000107c005986 */ /* 0x0003e2000c10150e */
[----:B------:R-:W-:-:S05]  /*3540*/  IADD3 R88, P5, R17, R6, RZ ;  /* 0x0000000611587210 */ /* 0x000fca0007fbe0ff */
[----:B------:R-:W-:Y:S01]  /*3550*/  IMAD.X R89, R21, 0x1, R7, P5 ;  /* 0x0000000115597824 */ /* 0x000fe200028e0607 */
[----:B--2---:R-:W-:-:S04]  /*3560*/  IADD3 R22, P5, R8, UR22, RZ ;  /* 0x0000001608167c10 */ /* 0x004fc8000ffbe0ff */
[----:B------:R-:W-:Y:S02]  /*3570*/  IADD3.X R23, R9, UR4, RZ, P5, !PT ;  /* 0x0000000409177c10 */ /* 0x000fe4000affe4ff */
[----:B------:R-:W-:-:S04]  /*3580*/  ISETP.GT.AND P5, PT, R10, RZ, PT ;  /* 0x000000ff0a00720c */ /* 0x000fc80003fa4270 */
[----:B------:R-:W-:-:S13]  /*3590*/  ISETP.GT.AND P5, PT, R0, 0x48, P5 ;  /* 0x000000480000780c */ /* 0x000fda0002fa4270 */
[----:B-1----:R-:W-:Y:S05]  /*35a0*/  @!P5 BRA `(.L_x_83) ;  /* 0x000000000004d947 */ /* 0x002fea0003800000 */
[----:B------:R1:W5:Y:S02]  /*35b0*/  LDG.E.LTC128B.U16 R20, desc[UR14][R22.64] ;  /* 0x0000000e16147981 */ /* 0x000364000c1e1520 */
.L_x_83:
[----:B------:R-:W-:Y:S05]  /*35c0*/  BSYNC B0 ;  /* 0x0000000000007941 */ /* 0x000fea0003800000 */
.L_x_82:
[----:B-----5:R-:W-:Y:S01]  /*35d0*/  IMAD.U32 R125, R20, 0x10000, RZ ;  /* 0x00010000147d7824 */ /* 0x020fe200078e00ff */
[----:B------:R-:W-:Y:S03]  /*35e0*/  BSSY B0, `(.L_x_84) ;  /* 0x000000c000007945 */ /* 0x000fe60003800000 */
[----:B------:R-:W-:-:S04]  /*35f0*/  FMUL R125, R125, R14 ;  /* 0x0000000e7d7d7220 */ /* 0x000fc80000400000 */
[----:B------:R-:W-:-:S05]  /*3600*/  FFMA R125, R90, R11, R125 ;  /* 0x0000000b5a7d7223 */ /* 0x000fca000000007d */
[----:B------:R-:W-:-:S05]  /*3610*/  F2FP.BF16.F32.PACK_AB R125, RZ, R125 ;  /* 0x0000007dff7d723e */ /* 0x000fca00000010ff */
[----:B------:R2:W-:Y:S01]  /*3620*/  @P5 STG.E.U16 desc[UR14][R88.64], R125 ;  /* 0x0000007d58005986 */ /* 0x0005e2000c10150e */
[----:B------:R-:W-:-:S05]  /*3630*/  IADD3 R132, P5, R15, R6, RZ ;  /* 0x000000060f847210 */ /* 0x000fca0007fbe0ff */
[----:B------:R-:W-:Y:S01]  /*3640*/  IMAD.X R133, R21, 0x1, R7, P5 ;  /* 0x0000000115857824 */ /* 0x000fe200028e0607 */
[----:B------:R-:W-:-:S13]  /*3650*/  ISETP.GT.AND P5, PT, R0, 0x48, P6 ;  /* 0x000000480000780c */ /* 0x000fda00037a4270 */
[----:B--2---:R-:W-:Y:S05]  /*3660*/  @!P5 BRA `(.L_x_85) ;  /* 0x00000000000cd947 */ /* 0x004fea0003800000 */
[----:B------:R-:W-:-:S04]  /*3670*/  IADD3 R124, P6, R8, UR21, RZ ;  /* 0x00000015087c7c10 */ /* 0x000fc8000ffde0ff */
[----:B------:R-:W-:-:S05]  /*3680*/  IADD3.X R125, R9, UR4, RZ, P6, !PT ;  /* 0x00000004097d7c10 */ /* 0x000fca000b7fe4ff */
[----:B------:R2:W5:Y:S04]  /*3690*/  LDG.E.LTC128B.U16 R20, desc[UR14][R124.64] ;  /* 0x0000000e7c147981 */ /* 0x000568000c1e1520 */
.L_x_85:
[----:B------:R-:W-:Y:S05]  /*36a0*/  BSYNC B0 ;  /* 0x0000000000007941 */ /* 0x000fea0003800000 */
.L_x_84:
[----:B--2--5:R-:W-:Y:S01]  /*36b0*/  IMAD.U32 R125, R20, 0x10000, RZ ;  /* 0x00010000147d7824 */ /* 0x024fe200078e00ff */
[----:B------:R-:W-:Y:S01]  /*36c0*/  ULOP3.LUT UR20, UR22, 0x10, URZ, 0xfc, !UPT ;  /* 0x0000001016147892 */ /* 0x000fe2000f8efc3f */
[----:B------:R-:W-:Y:S02]  /*36d0*/  ISETP.GT.AND P6, PT, R10, 0x8, PT ;  /* 0x000000080a00780c */ /* 0x000fe40003fc4270 */
[----:B------:R-:W-:-:S04]  /*36e0*/  FMUL R16, R125, R14 ;  /* 0x0000000e7d107220 */ /* 0x000fc80000400000 */
[----:B------:R-:W-:Y:S01]  /*36f0*/  FFMA R16, R91, R11, R16 ;  /* 0x0000000b5b107223 */ /* 0x000fe20000000010 */
[----:B------:R-:W-:-:S04]  /*3700*/  LOP3.LUT R91, R17, 0x20, RZ, 0xfc, !PT ;  /* 0x00000020115b7812 */ /* 0x000fc800078efcff */
[----:B------:R-:W-:-:S05]  /*3710*/  F2FP.BF16.F32.PACK_AB R16, RZ, R16 ;  /* 0x00000010ff10723e */ /* 0x000fca00000010ff */
[----:B------:R2:W-:Y:S01]  /*3720*/  @P5 STG.E.U16 desc[UR14][R132.64], R16 ;  /* 0x0000001084005986 */ /* 0x0005e2000c10150e */
[----:B------:R-:W-:-:S05]  /*3730*/  IADD3 R130, P5, R91, R2, RZ ;  /* 0x000000025b827210 */ /* 0x000fca0007fbe0ff */
[----:B------:R-:W-:Y:S01]  /*3740*/  IMAD.X R131, R21, 0x1, R3, P5 ;  /* 0x0000000115837824 */ /* 0x000fe200028e0603 */
[----:B------:R-:W-:-:S04]  /*3750*/  IADD3 R134, P5, R4, UR20, RZ ;  /* 0x0000001404867c10 */ /* 0x000fc8000ffbe0ff */
[----:B------:R-:W-:Y:S02]  /*3760*/  IADD3.X R135, R5, UR4, RZ, P5, !PT ;  /* 0x0000000405877c10 */ /* 0x000fe4000affe4ff */
[----:B------:R-:W-:-:S13]  /*3770*/  ISETP.GT.AND P5, PT, R0, 0x40, P6 ;  /* 0x000000400000780c */ /* 0x000fda00037a4270 */
[----:B------:R-:W3:Y:S01]  /*3780*/  @P5 LDG.E.LTC128B.U16 R20, desc[UR14][R134.64] ;  /* 0x0000000e86145981 */ /* 0x000ee2000c1e1520 */
[----:B------:R-:W-:Y:S01]  /*3790*/  ULOP3.LUT UR19, UR22, 0x12, URZ, 0xfc, !UPT ;  /* 0x0000001216137892 */ /* 0x000fe2000f8efc3f */
[----:B---3--:R-:W-:-:S04]  /*37a0*/  IMAD.U32 R125, R20, 0x10000, RZ ;  /* 0x00010000147d7824 */ /* 0x008fc800078e00ff */
[----:B------:R-:W-:-:S04]  /*37b0*/  FMUL R125, R125, R14 ;  /* 0x0000000e7d7d7220 */ /* 0x000fc80000400000 */
[----:B------:R-:W-:-:S05]  /*37c0*/  FFMA R125, R92, R11, R125 ;  /* 0x0000000b5c7d7223 */ /* 0x000fca000000007d */
[----:B------:R-:W-:-:S04]  /*37d0*/  F2FP.BF16.F32.PACK_AB R125, RZ, R125 ;  /* 0x0000007dff7d723e */ /* 0x000fc800000010ff */
[----:B------:R-:W-:Y:S02]  /*37e0*/  PRMT R90, R125, 0x7610, R90 ;  /* 0x000076107d5a7816 */ /* 0x000fe4000000005a */
[----:B------:R-:W-:-:S03]  /*37f0*/  LOP3.LUT R125, R17, 0x22, RZ, 0xfc, !PT ;  /* 0x00000022117d7812 */ /* 0x000fc600078efcff */
[----:B------:R3:W-:Y:S01]  /*3800*/  @P5 STG.E.U16 desc[UR14][R126.64], R90 ;  /* 0x0000005a7e005986 */ /* 0x0007e2000c10150e */
[----:B--2---:R-:W-:-:S05]  /*3810*/  IADD3 R132, P5, R125, R2, RZ ;  /* 0x000000027d847210 */ /* 0x004fca0007fbe0ff */
[----:B------:R-:W-:Y:S01]  /*3820*/  IMAD.X R133, R21, 0x1, R3, P5 ;  /* 0x0000000115857824 */ /* 0x000fe200028e0603 */
[----:B------:R-:W-:-:S04]  /*3830*/  IADD3 R134, P5, R4, UR19, RZ ;  /* 0x0000001304867c10 */ /* 0x000fc8000ffbe0ff */
[----:B------:R-:W-:Y:S02]  /*3840*/  IADD3.X R135, R5, UR4, RZ, P5, !PT ;  /* 0x0000000405877c10 */ /* 0x000fe4000affe4ff */
[----:B------:R-:W-:-:S04]  /*3850*/  ISETP.GT.AND P5, PT, R10, 0x9, PT ;  /* 0x000000090a00780c */ /* 0x000fc80003fa4270 */
[----:B------:R-:W-:-:S13]  /*3860*/  ISETP.GT.AND P5, PT, R0, 0x40, P5 ;  /* 0x000000400000780c */ /* 0x000fda0002fa4270 */
[----:B------:R-:W2:Y:S01]  /*3870*/  @P5 LDG.E.LTC128B.U16 R20, desc[UR14][R134.64] ;  /* 0x0000000e86145981 */ /* 0x000ea2000c1e1520 */
[----:B------:R-:W-:Y:S01]  /*3880*/  BSSY B0, `(.L_x_86) ;  /* 0x000000d000007945 */ /* 0x000fe20003800000 */
[----:B--2---:R-:W-:-:S04]  /*3890*/  IMAD.U32 R137, R20, 0x10000, RZ ;  /* 0x0001000014897824 */ /* 0x004fc800078e00ff */
[----:B------:R-:W-:-:S04]  /*38a0*/  FMUL R16, R137, R14 ;  /* 0x0000000e89107220 */ /* 0x000fc80000400000 */
[----:B------:R-:W-:-:S05]  /*38b0*/  FFMA R16, R93, R11, R16 ;  /* 0x0000000b5d107223 */ /* 0x000fca0000000010 */
[----:B------:R-:W-:-:S05]  /*38c0*/  F2FP.BF16.F32.PACK_AB R16, RZ, R16 ;  /* 0x00000010ff10723e */ /* 0x000fca00000010ff */
[----:B------:R2:W-:Y:S01]  /*38d0*/  @P5 STG.E.U16 desc[UR14][R128.64], R16 ;  /* 0x0000001080005986 */ /* 0x0005e2000c10150e */
[----:B---3--:R-:W-:-:S05]  /*38e0*/  IADD3 R126, P5, R123, R6, RZ ;  /* 0x000000067b7e7210 */ /* 0x008fca0007fbe0ff */
[----:B------:R-:W-:Y:S01]  /*38f0*/  IMAD.X R127, R21, 0x1, R7, P5 ;  /* 0x00000001157f7824 */ /* 0x000fe200028e0607 */
[----:B------:R-:W-:-:S13]  /*3900*/  ISETP.GT.AND P5, PT, R0, 0x48, P6 ;  /* 0x000000480000780c */ /* 0x000fda00037a4270 */
[----:B--2---:R-:W-:Y:S05]  /*3910*/  @!P5 BRA `(.L_x_87) ;  /* 0x00000000000cd947 */ /* 0x004fea0003800000 */
[----:B------:R-:W-:-:S04]  /*3920*/  IADD3 R92, P6, R8, UR20, RZ ;  /* 0x00000014085c7c10 */ /* 0x000fc8000ffde0ff */
[----:B------:R-:W-:-:S05]  /*3930*/  IADD3.X R93, R9, UR4, RZ, P6, !PT ;  /* 0x00000004095d7c10 */ /* 0x000fca000b7fe4ff */
[----:B------:R2:W5:Y:S04]  /*3940*/  LDG.E.LTC128B.U16 R20, desc[UR14][R92.64] ;  /* 0x0000000e5c147981 */ /* 0x000568000c1e1520 */
.L_x_87:
[----:B------:R-:W-:Y:S05]  /*3950*/  BSYNC B0 ;  /* 0x0000000000007941 */ /* 0x000fea0003800000 */
.L_x_86:
[----:B--2--5:R-:W-:Y:S01]  /*3960*/  IMAD.U32 R93, R20, 0x10000, RZ ;  /* 0x00010000145d7824 */ /* 0x024fe200078e00ff */
[----:B------:R-:W-:Y:S01]  /*3970*/  ISETP.GT.AND P6, PT, R10, 0x9, PT ;  /* 0x000000090a00780c */ /* 0x000fe20003fc4270 */
[----:B------:R-:W-:Y:S02]  /*3980*/  BSSY B0, `(.L_x_88) ;  /* 0x000000c000007945 */ /* 0x000fe40003800000 */
        /* <DEDUP_REMOVED lines=11> */
.L_x_89:
[----:B------:R-:W-:Y:S05]  /*3a40*/  BSYNC B0 ;  /* 0x0000000000007941 */ /* 0x000fea0003800000 */
.L_x_88:
[----:B--2--5:R-:W-:Y:S01]  /*3a50*/  IMAD.U32 R93, R20, 0x10000, RZ ;  /* 0x00010000145d7824 */ /* 0x024fe200078e00ff */
[----:B------:R-:W-:Y:S01]  /*3a60*/  ULOP3.LUT UR18, UR22, 0x20, URZ, 0xfc, !UPT ;  /* 0x0000002016127892 */ /* 0x000fe2000f8efc3f */
[----:B------:R-:W-:Y:S02]  /*3a70*/  ISETP.GT.AND P6, PT, R10, 0x10, PT ;  /* 0x000000100a00780c */ /* 0x000fe40003fc4270 */
[----:B------:R-:W-:Y:S01]  /*3a80*/  FMUL R16, R93, R14 ;  /* 0x0000000e5d107220 */ /* 0x000fe20000400000 */
[----:B------:R-:W-:-:S03]  /*3a90*/  LOP3.LUT R93, R17, 0x30, RZ, 0xfc, !PT ;  /* 0x00000030115d7812 */ /* 0x000fc600078efcff */
[----:B------:R-:W-:-:S05]  /*3aa0*/  FFMA R16, R95, R11, R16 ;  /* 0x0000000b5f107223 */ /* 0x000fca0000000010 */
        /* <DEDUP_REMOVED lines=36> */
.L_x_91:
[----:B------:R-:W-:Y:S05]  /*3cf0*/  BSYNC B0 ;  /* 0x0000000000007941 */ /* 0x000fea0003800000 */
.L_x_90:
        /* <DEDUP_REMOVED lines=14> */
.L_x_93:
[----:B------:R-:W-:Y:S05]  /*3de0*/  BSYNC B0 ;  /* 0x0000000000007941 */ /* 0x000fea0003800000 */
.L_x_92:
        /* <DEDUP_REMOVED lines=42> */
.L_x_95:
[----:B------:R-:W-:Y:S05]  /*4090*/  BSYNC B0 ;  /* 0x0000000000007941 */ /* 0x000fea0003800000 */
.L_x_94:
        /* <DEDUP_REMOVED lines=14> */
.L_x_97:
[----:B------:R-:W-:Y:S05]  /*4180*/  BSYNC B0 ;  /* 0x0000000000007941 */ /* 0x000fea0003800000 */
.L_x_96:
        /* <DEDUP_REMOVED lines=42> */
.L_x_99:
[----:B------:R-:W-:Y:S05]  /*4430*/  BSYNC B0 ;  /* 0x0000000000007941 */ /* 0x000fea0003800000 */
.L_x_98:
        /* <DEDUP_REMOVED lines=14> */
.L_x_101:
[----:B------:R-:W-:Y:S05]  /*4520*/  BSYNC B0 ;  /* 0x0000000000007941 */ /* 0x000fea0003800000 */
.L_x_100:
        /* <DEDUP_REMOVED lines=41> */
.L_x_103:
[----:B------:R-:W-:Y:S05]  /*47c0*/  BSYNC B0 ;  /* 0x0000000000007941 */ /* 0x000fea0003800000 */
.L_x_102:
[----:B--2--5:R-:W-:Y:S01]  /*47d0*/  IMAD.U32 R109, R20, 0x10000, RZ ;  /* 0x00010000146d7824 */ /* 0x024fe200078e00ff */
        /* <DEDUP_REMOVED lines=12> */
.L_x_105:
[----:B------:R-:W-:Y:S05]  /*48a0*/  BSYNC B0 ;  /* 0x0000000000007941 */ /* 0x000fea0003800000 */
.L_x_104:
[----:B--2--5:R-:W-:Y:S01]  /*48b0*/  IMAD.U32 R109, R20, 0x10000, RZ ;  /* 0x00010000146d7824 */ /* 0x024fe200078e00ff */
[----:B------:R-:W-:-:S03]  /*48c0*/  ULOP3.LUT UR8, UR22, 0x60, URZ, 0xfc, !UPT ;  /* 0x0000006016087892 */ /* 0x000fc6000f8efc3f */
        /* <DEDUP_REMOVED lines=31> */
[----:B------:R-:W-:-:S05]  /*4ac0*/  IADD3 R112, P5, R105, R6, RZ ;  /* 0x0000000669707210 */ /* 0x000fca0007fbe0ff */
[----:B------:R-:W-:Y:S01]  /*4ad0*/  IMAD.X R113, R21, 0x1, R7, P5 ;  /* 0x0000000115717824 */ /* 0x000fe200028e0607 */
[----:B------:R-:W-:-:S13]  /*4ae0*/  ISETP.GT.AND P5, PT, R0, 0x48, P3 ;  /* 0x000000480000780c */ /* 0x000fda0001fa4270 */
[----:B---3--:R-:W-:Y:S05]  /*4af0*/  @!P5 BRA `(.L_x_107) ;  /* 0x00000000000cd947 */ /* 0x008fea0003800000 */
[----:B------:R-:W-:-:S04]  /*4b00*/  IADD3 R2, P6, R8, UR8, RZ ;  /* 0x0000000808027c10 */ /* 0x000fc8000ffde0ff */
[----:B------:R-:W-:-:S05]  /*4b10*/  IADD3.X R3, R9, UR4, RZ, P6, !PT ;  /* 0x0000000409037c10 */ /* 0x000fca000b7fe4ff */
[----:B------:R2:W5:Y:S04]  /*4b20*/  LDG.E.LTC128B.U16 R20, desc[UR14][R2.64] ;  /* 0x0000000e02147981 */ /* 0x000568000c1e1520 */
.L_x_107:
[----:B------:R-:W-:Y:S05]  /*4b30*/  BSYNC B0 ;  /* 0x0000000000007941 */ /* 0x000fea0003800000 */
.L_x_106:
        /* <DEDUP_REMOVED lines=13> */
.L_x_109:
[----:B------:R-:W-:Y:S05]  /*4c10*/  BSYNC B0 ;  /* 0x0000000000007941 */ /* 0x000fea0003800000 */
.L_x_108:
[----:B--2--5:R-:W-:Y:S01]  /*4c20*/  IMAD.U32 R3, R20, 0x10000, RZ ;  /* 0x0001000014037824 */ /* 0x024fe200078e00ff */
[----:B------:R-:W-:-:S03]  /*4c30*/  ULOP3.LUT UR6, UR22, 0x70, URZ, 0xfc, !UPT ;  /* 0x0000007016067892 */ /* 0x000fc6000f8efc3f */
        /* <DEDUP_REMOVED lines=8> */
[----:B--2---:R-:W-:Y:S02]  /*4cc0*/  IADD3.X R3, R5, UR4, RZ, P5, !PT ;  /* 0x0000000405037c10 */ /* 0x004fe4000affe4ff */
[----:B------:R-:W-:-:S13]  /*4cd0*/  ISETP.GT.AND P5, PT, R0, 0x40, P1 ;  /* 0x000000400000780c */ /* 0x000fda0000fa4270 */
[----:B------:R-:W2:Y:S01]  /*4ce0*/  @P5 LDG.E.LTC128B.U16 R20, desc[UR14][R2.64] ;  /* 0x0000000e02145981 */ /* 0x000ea2000c1e1520 */
[----:B------:R-:W-:Y:S01]  /*4cf0*/  ULOP3.LUT UR5, UR22, 0x72, URZ, 0xfc, !UPT ;  /* 0x0000007216057892 */ /* 0x000fe2000f8efc3f */
[----:B--2---:R-:W-:-:S04]  /*4d00*/  IMAD.U32 R115, R20, 0x10000, RZ ;  /* 0x0001000014737824 */ /* 0x004fc800078e00ff */
[----:B------:R-:W-:-:S04]  /*4d10*/  FMUL R115, R115, R14 ;  /* 0x0000000e73737220 */ /* 0x000fc80000400000 */
[----:B------:R-:W-:-:S05]  /*4d20*/  FFMA R115, R116, R11, R115 ;  /* 0x0000000b74737223 */ /* 0x000fca0000000073 */
[----:B------:R-:W-:-:S05]  /*4d30*/  F2FP.BF16.F32.PACK_AB R115, RZ, R115 ;  /* 0x00000073ff73723e */ /* 0x000fca00000010ff */
[----:B------:R-:W-:Y:S01]  /*4d40*/  @P5 STG.E.U16 desc[UR14][R126.64], R115 ;  /* 0x000000737e005986 */ /* 0x000fe2000c10150e */
[----:B------:R-:W-:-:S05]  /*4d50*/  IADD3 R6, P5, R111, R6, RZ ;  /* 0x000000066f067210 */ /* 0x000fca0007fbe0ff */
[----:B------:R-:W-:Y:S01]  /*4d60*/  IMAD.X R7, R21, 0x1, R7, P5 ;  /* 0x0000000115077824 */ /* 0x000fe200028e0607 */
[----:B----4-:R-:W-:-:S04]  /*4d70*/  IADD3 R4, P5, R4, UR5, RZ ;  /* 0x0000000504047c10 */ /* 0x010fc8000ffbe0ff */
[----:B------:R-:W-:Y:S02]  /*4d80*/  IADD3.X R5, R5, UR4, RZ, P5, !PT ;  /* 0x0000000405057c10 */ /* 0x000fe4000affe4ff */
[----:B------:R-:W-:-:S13]  /*4d90*/  ISETP.GT.AND P5, PT, R0, 0x40, P0 ;  /* 0x000000400000780c */ /* 0x000fda00007a4270 */
[----:B------:R-:W2:Y:S01]  /*4da0*/  @P5 LDG.E.LTC128B.U16 R20, desc[UR14][R4.64] ;  /* 0x0000000e04145981 */ /* 0x000ea2000c1e1520 */
[----:B------:R-:W-:Y:S01]  /*4db0*/  BSSY B0, `(.L_x_110) ;  /* 0x000000e000007945 */ /* 0x000fe20003800000 */
[----:B--2---:R-:W-:-:S04]  /*4dc0*/  IMAD.U32 R3, R20, 0x10000, RZ ;  /* 0x0001000014037824 */ /* 0x004fc800078e00ff */
[----:B------:R-:W-:-:S04]  /*4dd0*/  FMUL R2, R3, R14 ;  /* 0x0000000e03027220 */ /* 0x000fc80000400000 */
[----:B------:R-:W-:-:S05]  /*4de0*/  FFMA R2, R117, R11, R2 ;  /* 0x0000000b75027223 */ /* 0x000fca0000000002 */
[----:B------:R-:W-:-:S04]  /*4df0*/  F2FP.BF16.F32.PACK_AB R2, RZ, R2 ;  /* 0x00000002ff02723e */ /* 0x000fc800000010ff */
[----:B------:R-:W-:-:S05]  /*4e00*/  PRMT R3, R2, 0x7610, R3 ;  /* 0x0000761002037816 */ /* 0x000fca0000000003 */
[----:B------:R2:W-:Y:S01]  /*4e10*/  @P5 STG.E.U16 desc[UR14][R128.64], R3 ;  /* 0x0000000380005986 */ /* 0x0005e2000c10150e */
[----:B------:R-:W-:-:S05]  /*4e20*/  IADD3 R2, P5, R12, R17, RZ ;  /* 0x000000110c027210 */ /* 0x000fca0007fbe0ff */
[----:B--2---:R-:W-:Y:S01]  /*4e30*/  IMAD.X R3, R13, 0x1, R21, P5 ;  /* 0x000000010d037824 */ /* 0x004fe200028e0615 */
[----:B------:R-:W-:-:S13]  /*4e40*/  ISETP.GT.AND P5, PT, R0, 0x48, P1 ;  /* 0x000000480000780c */ /* 0x000fda0000fa4270 */
[----:B------:R-:W-:Y:S05]  /*4e50*/  @!P5 BRA `(.L_x_111) ;  /* 0x00000000000cd947 */ /* 0x000fea0003800000 */
[----:B------:R-:W-:-:S04]  /*4e60*/  IADD3 R4, P6, R8, UR6, RZ ;  /* 0x0000000608047c10 */ /* 0x000fc8000ffde0ff */
[----:B------:R-:W-:-:S05]  /*4e70*/  IADD3.X R5, R9, UR4, RZ, P6, !PT ;  /* 0x0000000409057c10 */ /* 0x000fca000b7fe4ff */
[----:B------:R2:W5:Y:S04]  /*4e80*/  LDG.E.LTC128B.U16 R20, desc[UR14][R4.64] ;  /* 0x0000000e04147981 */ /* 0x000568000c1e1520 */
.L_x_111:
[----:B------:R-:W-:Y:S05]  /*4e90*/  BSYNC B0 ;  /* 0x0000000000007941 */ /* 0x000fea0003800000 */
.L_x_110:
        /* <DEDUP_REMOVED lines=8> */
[----:B------:R-:W-:-:S04]  /*4f20*/  IADD3 R4, P5, R8, UR5, RZ ;  /* 0x0000000508047c10 */ /* 0x000fc8000ffbe0ff */
[----:B--2---:R-:W-:Y:S02]  /*4f30*/  IADD3.X R5, R9, UR4, RZ, P5, !PT ;  /* 0x0000000409057c10 */ /* 0x004fe4000affe4ff */
[----:B------:R-:W-:-:S13]  /*4f40*/  ISETP.GT.AND P5, PT, R0, 0x48, P0 ;  /* 0x000000480000780c */ /* 0x000fda00007a4270 */
[----:B------:R-:W-:Y:S05]  /*4f50*/  @!P5 BRA `(.L_x_113) ;  /* 0x000000000004d947 */ /* 0x000fea0003800000 */
[----:B------:R2:W5:Y:S02]  /*4f60*/  LDG.E.LTC128B.U16 R20, desc[UR14][R4.64] ;  /* 0x0000000e04147981 */ /* 0x000564000c1e1520 */
.L_x_113:
[----:B------:R-:W-:Y:S05]  /*4f70*/  BSYNC B0 ;  /* 0x0000000000007941 */ /* 0x000fea0003800000 */
.L_x_112:
[----:B--2--5:R-:W-:Y:S01]  /*4f80*/  IMAD.U32 R5, R20, 0x10000, RZ ;  /* 0x0001000014057824 */ /* 0x024fe200078e00ff */
[----:B------:R-:W-:Y:S01]  /*4f90*/  ISETP.GT.AND P6, PT, R10, RZ, PT ;  /* 0x000000ff0a00720c */ /* 0x000fe20003fc4270 */
[----:B------:R-:W-:Y:S02]  /*4fa0*/  BSSY B0, `(.L_x_114) ;  /* 0x000000d000007945 */ /* 0x000fe40003800000 */
        /* <DEDUP_REMOVED lines=12> */
.L_x_115:
[----:B------:R-:W-:Y:S05]  /*5070*/  BSYNC B0 ;  /* 0x0000000000007941 */ /* 0x000fea0003800000 */
.L_x_114:
[----:B-----5:R-:W-:Y:S01]  /*5080*/  IMAD.U32 R7, R20, 0x10000, RZ ;  /* 0x0001000014077824 */ /* 0x020fe200078e00ff */
        /* <DEDUP_REMOVED lines=13> */
.L_x_117:
[----:B------:R-:W-:Y:S05]  /*5160*/  BSYNC B0 ;  /* 0x0000000000007941 */ /* 0x000fea0003800000 */
.L_x_116:
[----:B---3-5:R-:W-:Y:S01]  /*5170*/  IMAD.U32 R7, R20, 0x10000, RZ ;  /* 0x0001000014077824 */ /* 0x028fe200078e00ff */
        /* <DEDUP_REMOVED lines=8> */
[----:B---3--:R-:W-:Y:S01]  /*5200*/  IMAD.X R7, R89, 0x1, R21, P5 ;  /* 0x0000000159077824 */ /* 0x008fe200028e0615 */
[----:B0-----:R-:W-:-:S04]  /*5210*/  IADD3 R8, P5, R22, UR22, RZ ;  /* 0x0000001616087c10 */ /* 0x001fc8000ffbe0ff */
[----:B------:R-:W-:Y:S02]  /*5220*/  IADD3.X R9, R23, UR4, RZ, P5, !PT ;  /* 0x0000000417097c10 */ /* 0x000fe4000affe4ff */
[----:B------:R-:W-:-:S13]  /*5230*/  ISETP.GT.AND P5, PT, R0, 0x88, P6 ;  /* 0x000000880000780c */ /* 0x000fda00037a4270 */
[----:B------:R-:W-:Y:S05]  /*5240*/  @!P5 BRA `(.L_x_119) ;  /* 0x000000000004d947 */ /* 0x000fea0003800000 */
[----:B------:R0:W5:Y:S02]  /*5250*/  LDG.E.LTC128B.U16 R20, desc[UR14][R8.64] ;  /* 0x0000000e08147981 */ /* 0x000164000c1e1520 */
.L_x_119:
[----:B------:R-:W-:Y:S05]  /*5260*/  BSYNC B0 ;  /* 0x0000000000007941 */ /* 0x000fea0003800000 */
.L_x_118:
        /* <DEDUP_REMOVED lines=14> */
.L_x_121:
[----:B------:R-:W-:Y:S05]  /*5350*/  BSYNC B0 ;  /* 0x0000000000007941 */ /* 0x000fea0003800000 */
.L_x_120:
[----:B---3-5:R-:W-:Y:S01]  /*5360*/  IMAD.U32 R57, R20, 0x10000, RZ ;  /* 0x0001000014397824 */ /* 0x028fe200078e00ff */
        /* <DEDUP_REMOVED lines=13> */
.L_x_123:
[----:B------:R-:W-:Y:S05]  /*5440*/  BSYNC B0 ;  /* 0x0000000000007941 */ /* 0x000fea0003800000 */
.L_x_122:
        /* <DEDUP_REMOVED lines=8> */
[----:B---3--:R-:W-:Y:S01]  /*54d0*/  IMAD.X R59, R13, 0x1, R21, P5 ;  /* 0x000000010d3b7824 */ /* 0x008fe200028e0615 */
[----:B------:R-:W-:-:S13]  /*54e0*/  ISETP.GT.AND P5, PT, R0, 0x80, P6 ;  /* 0x000000800000780c */ /* 0x000fda00037a4270 */
[----:B------:R-:W-:Y:S05]  /*54f0*/  @!P5 BRA `(.L_x_125) ;  /* 0x00000000000cd947 */ /* 0x000fea0003800000 */
[----:B------:R-:W-:-:S04]  /*5500*/  IADD3 R112, P6, R18, UR19, RZ ;  /* 0x0000001312707c10 */ /* 0x000fc8000ffde0ff */
[----:B------:R-:W-:-:S05]  /*5510*/  IADD3.X R113, R19, UR4, RZ, P6, !PT ;  /* 0x0000000413717c10 */ /* 0x000fca000b7fe4ff */
[----:B------:R3:W5:Y:S04]  /*5520*/  LDG.E.LTC128B.U16 R20, desc[UR14][R112.64] ;  /* 0x0000000e70147981 */ /* 0x000768000c1e1520 */
.L_x_125:
[----:B------:R-:W-:Y:S05]  /*5530*/  BSYNC B0 ;  /* 0x0000000000007941 */ /* 0x000fea0003800000 */
.L_x_124:
        /* <DEDUP_REMOVED lines=14> */
.L_x_127:
[----:B------:R-:W-:Y:S05]  /*5620*/  BSYNC B0 ;  /* 0x0000000000007941 */ /* 0x000fea0003800000 */
.L_x_126:
        /* <DEDUP_REMOVED lines=14> */
.L_x_129:
[----:B------:R-:W-:Y:S05]  /*5710*/  BSYNC B0 ;  /* 0x0000000000007941 */ /* 0x000fea0003800000 */
.L_x_128:
        /* <DEDUP_REMOVED lines=14> */
.L_x_131:
[----:B------:R-:W-:Y:S05]  /*5800*/  BSYNC B0 ;  /* 0x0000000000007941 */ /* 0x000fea0003800000 */
.L_x_130:
        /* <DEDUP_REMOVED lines=14> */
.L_x_133:
[----:B------:R-:W-:Y:S05]  /*58f0*/  BSYNC B0 ;  /* 0x0000000000007941 */ /* 0x000fea0003800000 */
.L_x_132:
        /* <DEDUP_REMOVED lines=14> */
.L_x_135:
[----:B------:R-:W-:Y:S05]  /*59e0*/  BSYNC B0 ;  /* 0x0000000000007941 */ /* 0x000fea0003800000 */
.L_x_134:
        /* <DEDUP_REMOVED lines=14> */
.L_x_137:
[----:B------:R-:W-:Y:S05]  /*5ad0*/  BSYNC B0 ;  /* 0x0000000000007941 */ /* 0x000fea0003800000 */
.L_x_136:
        /* <DEDUP_REMOVED lines=14> */
.L_x_139:
[----:B------:R-:W-:Y:S05]  /*5bc0*/  BSYNC B0 ;  /* 0x0000000000007941 */ /* 0x000fea0003800000 */
.L_x_138:
        /* <DEDUP_REMOVED lines=14> */
.L_x_141:
[----:B------:R-:W-:Y:S05]  /*5cb0*/  BSYNC B0 ;  /* 0x0000000000007941 */ /* 0x000fea0003800000 */
.L_x_140:
        /* <DEDUP_REMOVED lines=14> */
.L_x_143:
[----:B------:R-:W-:Y:S05]  /*5da0*/  BSYNC B0 ;  /* 0x0000000000007941 */ /* 0x000fea0003800000 */
.L_x_142:
        /* <DEDUP_REMOVED lines=14> */
.L_x_145:
[----:B------:R-:W-:Y:S05]  /*5e90*/  BSYNC B0 ;  /* 0x0000000000007941 */ /* 0x000fea0003800000 */
.L_x_144:
        /* <DEDUP_REMOVED lines=14> */
.L_x_147:
[----:B------:R-:W-:Y:S05]  /*5f80*/  BSYNC B0 ;  /* 0x0000000000007941 */ /* 0x000fea0003800000 */
.L_x_146:
        /* <DEDUP_REMOVED lines=14> */
.L_x_149:
[----:B------:R-:W-:Y:S05]  /*6070*/  BSYNC B0 ;  /* 0x0000000000007941 */ /* 0x000fea0003800000 */
.L_x_148:
        /* <DEDUP_REMOVED lines=14> */
.L_x_151:
[----:B------:R-:W-:Y:S05]  /*6160*/  BSYNC B0 ;  /* 0x0000000000007941 */ /* 0x000fea0003800000 */
.L_x_150:
        /* <DEDUP_REMOVED lines=14> */
.L_x_153:
[----:B------:R-:W-:Y:S05]  /*6250*/  BSYNC B0 ;  /* 0x0000000000007941 */ /* 0x000fea0003800000 */
.L_x_152:
        /* <DEDUP_REMOVED lines=14> */
.L_x_155:
[----:B------:R-:W-:Y:S05]  /*6340*/  BSYNC B0 ;  /* 0x0000000000007941 */ /* 0x000fea0003800000 */
.L_x_154:
[----:B---3-5:R-:W-:Y:S01]  /*6350*/  IMAD.U32 R59, R20, 0x10000, RZ ;  /* 0x00010000143b7824 */ /* 0x028fe200078e00ff */
[----:B------:R-:W-:Y:S03]  /*6360*/  BSSY B0, `(.L_x_156) ;  /* 0x000000c000007945 */ /* 0x000fe60003800000 */
        /* <DEDUP_REMOVED lines=11> */
.L_x_157:
[----:B------:R-:W-:Y:S05]  /*6420*/  BSYNC B0 ;  /* 0x0000000000007941 */ /* 0x000fea0003800000 */
.L_x_156:
        /* <DEDUP_REMOVED lines=14> */
.L_x_159:
[----:B------:R-:W-:Y:S05]  /*6510*/  BSYNC B0 ;  /* 0x0000000000007941 */ /* 0x000fea0003800000 */
.L_x_158:
[----:B---3-5:R-:W-:Y:S01]  /*6520*/  IMAD.U32 R61, R20, 0x10000, RZ ;  /* 0x00010000143d7824 */ /* 0x028fe200078e00ff */
        /* <DEDUP_REMOVED lines=12> */
.L_x_161:
[----:B------:R-:W-:Y:S05]  /*65f0*/  BSYNC B0 ;  /* 0x0000000000007941 */ /* 0x000fea0003800000 */
.L_x_160:
        /* <DEDUP_REMOVED lines=13> */
.L_x_163:
[----:B------:R-:W-:Y:S05]  /*66d0*/  BSYNC B0 ;  /* 0x0000000000007941 */ /* 0x000fea0003800000 */
.L_x_162:
        /* <DEDUP_REMOVED lines=13> */
.L_x_165:
[----:B------:R-:W-:Y:S05]  /*67b0*/  BSYNC B0 ;  /* 0x0000000000007941 */ /* 0x000fea0003800000 */
.L_x_164:
        /* <DEDUP_REMOVED lines=13> */
.L_x_167:
[----:B------:R-:W-:Y:S05]  /*6890*/  BSYNC B0 ;  /* 0x0000000000007941 */ /* 0x000fea0003800000 */
.L_x_166:
        /* <DEDUP_REMOVED lines=13> */
.L_x_169:
[----:B------:R-:W-:Y:S05]  /*6970*/  BSYNC B0 ;  /* 0x0000000000007941 */ /* 0x000fea0003800000 */
.L_x_168:
        /* <DEDUP_REMOVED lines=13> */
.L_x_171:
[----:B------:R-:W-:Y:S05]  /*6a50*/  BSYNC B0 ;  /* 0x0000000000007941 */ /* 0x000fea0003800000 */
.L_x_170:
        /* <DEDUP_REMOVED lines=8> */
[----:B------:R-:W-:-:S04]  /*6ae0*/  IADD3 R18, P5, R18, UR5, RZ ;  /* 0x0000000512127c10 */ /* 0x000fc8000ffbe0ff */
[----:B------:R-:W-:Y:S02]  /*6af0*/  IADD3.X R19, R19, UR4, RZ, P5, !PT ;  /* 0x0000000413137c10 */ /* 0x000fe4000affe4ff */
[----:B------:R-:W-:-:S13]  /*6b00*/  ISETP.GT.AND P5, PT, R0, 0x80, P0 ;  /* 0x000000800000780c */ /* 0x000fda00007a4270 */
[----:B------:R-:W-:Y:S05]  /*6b10*/  @!P5 BRA `(.L_x_173) ;  /* 0x000000000004d947 */ /* 0x000fea0003800000 */
[----:B------:R3:W5:Y:S02]  /*6b20*/  LDG.E.LTC128B.U16 R20, desc[UR14][R18.64] ;  /* 0x0000000e12147981 */ /* 0x000764000c1e1520 */
.L_x_173:
[----:B------:R-:W-:Y:S05]  /*6b30*/  BSYNC B0 ;  /* 0x0000000000007941 */ /* 0x000fea0003800000 */
.L_x_172:
        /* <DEDUP_REMOVED lines=13> */
.L_x_175:
[----:B------:R-:W-:Y:S05]  /*6c10*/  BSYNC B0 ;  /* 0x0000000000007941 */ /* 0x000fea0003800000 */
.L_x_174:
        /* <DEDUP_REMOVED lines=9> */
[----:B---3--:R-:W-:Y:S02]  /*6cb0*/  IADD3.X R13, R23, UR4, RZ, P5, !PT ;  /* 0x00000004170d7c10 */ /* 0x008fe4000affe4ff */
[----:B------:R-:W-:-:S13]  /*6cc0*/  ISETP.GT.AND P5, PT, R0, 0x88, P0 ;  /* 0x000000880000780c */ /* 0x000fda00007a4270 */
[----:B------:R-:W-:Y:S05]  /*6cd0*/  @!P5 BRA `(.L_x_177) ;  /* 0x000000000004d947 */ /* 0x000fea0003800000 */
[----:B------:R3:W5:Y:S02]  /*6ce0*/  LDG.E.LTC128B.U16 R20, desc[UR14][R12.64] ;  /* 0x0000000e0c147981 */ /* 0x000764000c1e1520 */
.L_x_177:
[----:B------:R-:W-:Y:S05]  /*6cf0*/  BSYNC B0 ;  /* 0x0000000000007941 */ /* 0x000fea0003800000 */
.L_x_176:
        /* <DEDUP_REMOVED lines=15> */
.L_x_179:
[----:B------:R-:W-:Y:S05]  /*6df0*/  BSYNC B0 ;  /* 0x0000000000007941 */ /* 0x000fea0003800000 */
.L_x_178:
        /* <DEDUP_REMOVED lines=11> */
[----:B-1----:R-:W-:-:S04]  /*6eb0*/  IADD3 R22, P6, R4, UR21, RZ ;  /* 0x0000001504167c10 */ /* 0x002fc8000ffde0ff */
[----:B------:R-:W-:-:S05]  /*6ec0*/  IADD3.X R23, R5, UR4, RZ, P6, !PT ;  /* 0x0000000405177c10 */ /* 0x000fca000b7fe4ff */
[----:B------:R3:W5:Y:S04]  /*6ed0*/  LDG.E.LTC128B.U16 R20, desc[UR14][R22.64] ;  /* 0x0000000e16147981 */ /* 0x000768000c1e1520 */
.L_x_181:
[----:B------:R-:W-:Y:S05]  /*6ee0*/  BSYNC B0 ;  /* 0x0000000000007941 */ /* 0x000fea0003800000 */
.L_x_180:
[----:B-1-3-5:R-:W-:Y:S01]  /*6ef0*/  IMAD.U32 R23, R20, 0x10000, RZ ;  /* 0x0001000014177824 */ /* 0x02afe200078e00ff */
[----:B------:R-:W-:Y:S01]  /*6f00*/  ISETP.GT.AND P6, PT, R10, RZ, PT ;  /* 0x000000ff0a00720c */ /* 0x000fe20003fc4270 */
[----:B------:R-:W-:Y:S02]  /*6f10*/  BSSY B0, `(.L_x_182) ;  /* 0x000000e000007945 */ /* 0x000fe40003800000 */
[----:B------:R-:W-:-:S04]  /*6f20*/  FMUL R16, R23, R14 ;  /* 0x0000000e17107220 */ /* 0x000fc80000400000 */
[----:B------:R-:W-:-:S05]  /*6f30*/  FFMA R16, R25, R11, R16 ;  /* 0x0000000b19107223 */ /* 0x000fca0000000010 */
[----:B------:R-:W-:-:S04]  /*6f40*/  F2FP.BF16.F32.PACK_AB R16, RZ, R16 ;  /* 0x00000010ff10723e */ /* 0x000fc800000010ff */
[----:B------:R-:W-:Y:S02]  /*6f50*/  PRMT R23, R16, 0x7610, R23 ;  /* 0x0000761010177816 */ /* 0x000fe40000000017 */
[----:B------:R-:W-:-:S03]  /*6f60*/  PRMT R16, R20, 0x7610, R16 ;  /* 0x0000761014107816 */ /* 0x000fc60000000010 */
[----:B------:R1:W-:Y:S01]  /*6f70*/  @P5 STG.E.U16 desc[UR14][R60.64], R23 ;  /* 0x000000173c005986 */ /* 0x0003e2000c10150e */
[----:B------:R-:W-:-:S05]  /*6f80*/  IADD3 R22, P5, R6, R17, RZ ;  /* 0x0000001106167210 */ /* 0x000fca0007fbe0ff */
[----:B-1----:R-:W-:Y:S01]  /*6f90*/  IMAD.X R23, R7, 0x1, R21, P5 ;  /* 0x0000000107177824 */ /* 0x002fe200028e0615 */
[----:B------:R-:W-:-:S13]  /*6fa0*/  ISETP.GT.AND P5, PT, R0, 0xc8, P6 ;  /* 0x000000c80000780c */ /* 0x000fda00037a4270 */
[----:B------:R-:W-:Y:S05]  /*6fb0*/  @!P5 BRA `(.L_x_183) ;  /* 0x00000000000cd947 */ /* 0x000fea0003800000 */
[----:B------:R-:W-:-:S04]  /*6fc0*/  IADD3 R16, P6, R8, UR22, RZ ;  /* 0x0000001608107c10 */ /* 0x000fc8000ffde0ff */
[----:B------:R-:W-:-:S05]  /*6fd0*/  IADD3.X R17, R9, UR4, RZ, P6, !PT ;  /* 0x0000000409117c10 */ /* 0x000fca000b7fe4ff */
[----:B------:R1:W5:Y:S04]  /*6fe0*/  LDG.E.LTC128B.U16 R16, desc[UR14][R16.64] ;  /* 0x0000000e10107981 */ /* 0x000368000c1e1520 */
.L_x_183:
[----:B------:R-:W-:Y:S05]  /*6ff0*/  BSYNC B0 ;  /* 0x0000000000007941 */ /* 0x000fea0003800000 */
.L_x_182:
[----:B-1---5:R-:W-:Y:S01]  /*7000*/  IMAD.U32 R17, R16, 0x10000, RZ ;  /* 0x0001000010117824 */ /* 0x022fe200078e00ff */
        /* <DEDUP_REMOVED lines=9> */
[----:B-1----:R-:W-:Y:S05]  /*70a0*/  @!P5 BRA `(.L_x_185) ;  /* 0x00000000000cd947 */ /* 0x002fea0003800000 */
[----:B------:R-:W-:-:S04]  /*70b0*/  IADD3 R16, P6, R8, UR21, RZ ;  /* 0x0000001508107c10 */ /* 0x000fc8000ffde0ff */
[----:B------:R-:W-:-:S05]  /*70c0*/  IADD3.X R17, R9, UR4, RZ, P6, !PT ;  /* 0x0000000409117c10 */ /* 0x000fca000b7fe4ff */
[----:B------:R1:W5:Y:S04]  /*70d0*/  LDG.E.LTC128B.U16 R16, desc[UR14][R16.64] ;  /* 0x0000000e10107981 */ /* 0x000368000c1e1520 */
.L_x_185:
[----:B------:R-:W-:Y:S05]  /*70e0*/  BSYNC B0 ;  /* 0x0000000000007941 */ /* 0x000fea0003800000 */
.L_x_184:
        /* <DEDUP_REMOVED lines=12> */
[----:B-1----:R-:W-:-:S05]  /*71b0*/  IADD3.X R17, R5, UR4, RZ, P6, !PT ;  /* 0x0000000405117c10 */ /* 0x002fca000b7fe4ff */
[----:B------:R3:W5:Y:S04]  /*71c0*/  LDG.E.LTC128B.U16 R16, desc[UR14][R16.64] ;  /* 0x0000000e10107981 */ /* 0x000768000c1e1520 */
.L_x_187:
[----:B------:R-:W-:Y:S05]  /*71d0*/  BSYNC B0 ;  /* 0x0000000000007941 */ /* 0x000fea0003800000 */
.L_x_186:
[----:B-----5:R-:W-:Y:S01]  /*71e0*/  IMAD.U32 R15, R16, 0x10000, RZ ;  /* 0x00010000100f7824 */ /* 0x020fe200078e00ff */
[----:B------:R-:W-:Y:S01]  /*71f0*/  ISETP.GT.AND P6, PT, R10, 0x9, PT ;  /* 0x000000090a00780c */ /* 0x000fe20003fc4270 */
[----:B------:R-:W-:Y:S02]  /*7200*/  BSSY B0, `(.L_x_188) ;  /* 0x000000e000007945 */ /* 0x000fe40003800000 */
[----:B------:R-:W-:-:S04]  /*7210*/  FMUL R15, R15, R14 ;  /* 0x0000000e0f0f7220 */ /* 0x000fc80000400000 */
[----:B------:R-:W-:-:S05]  /*7220*/  FFMA R15, R28, R11, R15 ;  /* 0x0000000b1c0f7223 */ /* 0x000fca000000000f */
[----:B------:R-:W-:-:S04]  /*7230*/  F2FP.BF16.F32.PACK_AB R15, RZ, R15 ;  /* 0x0000000fff0f723e */ /* 0x000fc800000010ff */
[----:B-1-3--:R-:W-:Y:S02]  /*7240*/  PRMT R17, R15, 0x7610, R17 ;  /* 0x000076100f117816 */ /* 0x00afe40000000011 */
[----:B------:R-:W-:-:S03]  /*7250*/  PRMT R15, R16, 0x7610, R15 ;  /* 0x00007610100f7816 */ /* 0x000fc6000000000f */
        /* <DEDUP_REMOVED lines=8> */
.L_x_189:
[----:B------:R-:W-:Y:S05]  /*72e0*/  BSYNC B0 ;  /* 0x0000000000007941 */ /* 0x000fea0003800000 */
.L_x_188:
[----:B-1---5:R-:W-:Y:S01]  /*72f0*/  IMAD.U32 R13, R15, 0x10000, RZ ;  /* 0x000100000f0d7824 */ /* 0x022fe200078e00ff */
[----:B------:R-:W-:Y:S01]  /*7300*/  ISETP.GT.AND P6, PT, R10, 0x8, PT ;  /* 0x000000080a00780c */ /* 0x000fe20003fc4270 */
        /* <DEDUP_REMOVED lines=14> */
.L_x_191:
[----:B------:R-:W-:Y:S05]  /*73f0*/  BSYNC B0 ;  /* 0x0000000000007941 */ /* 0x000fea0003800000 */
.L_x_190:
        /* <DEDUP_REMOVED lines=14> */
.L_x_193:
[----:B------:R-:W-:Y:S05]  /*74e0*/  BSYNC B0 ;  /* 0x0000000000007941 */ /* 0x000fea0003800000 */
.L_x_192:
        /* <DEDUP_REMOVED lines=14> */
.L_x_195:
[----:B------:R-:W-:Y:S05]  /*75d0*/  BSYNC B0 ;  /* 0x0000000000007941 */ /* 0x000fea0003800000 */
.L_x_194:
        /* <DEDUP_REMOVED lines=14> */
.L_x_197:
[----:B------:R-:W-:Y:S05]  /*76c0*/  BSYNC B0 ;  /* 0x0000000000007941 */ /* 0x000fea0003800000 */
.L_x_196:
[----:B-1---5:R-:W-:Y:S01]  /*76d0*/  IMAD.U32 R13, R12, 0x10000, RZ ;  /* 0x000100000c0d7824 */ /* 0x022fe200078e00ff */
[----:B------:R-:W-:Y:S01]  /*76e0*/  ISETP.GT.AND P6, PT, R10, 0x10, PT ;  /* 0x000000100a00780c */ /* 0x000fe20003fc4270 */
        /* <DEDUP_REMOVED lines=13> */
.L_x_199:
[----:B------:R-:W-:Y:S05]  /*77c0*/  BSYNC B0 ;  /* 0x0000000000007941 */ /* 0x000fea0003800000 */
.L_x_198:
        /* <DEDUP_REMOVED lines=14> */
.L_x_201:
[----:B------:R-:W-:Y:S05]  /*78b0*/  BSYNC B0 ;  /* 0x0000000000007941 */ /* 0x000fea0003800000 */
.L_x_200:
        /* <DEDUP_REMOVED lines=14> */
.L_x_203:
[----:B------:R-:W-:Y:S05]  /*79a0*/  BSYNC B0 ;  /* 0x0000000000007941 */ /* 0x000fea0003800000 */
.L_x_202:
        /* <DEDUP_REMOVED lines=14> */
.L_x_205:
[----:B------:R-:W-:Y:S05]  /*7a90*/  BSYNC B0 ;  /* 0x0000000000007941 */ /* 0x000fea0003800000 */
.L_x_204:
        /* <DEDUP_REMOVED lines=15> */
.L_x_207:
[----:B------:R-:W-:Y:S05]  /*7b90*/  BSYNC B0 ;  /* 0x0000000000007941 */ /* 0x000fea0003800000 */
.L_x_206:
        /* <DEDUP_REMOVED lines=14> */
.L_x_209:
[----:B------:R-:W-:Y:S05]  /*7c80*/  BSYNC B0 ;  /* 0x0000000000007941 */ /* 0x000fea0003800000 */
.L_x_208:
        /* <DEDUP_REMOVED lines=15> */
.L_x_211:
[----:B------:R-:W-:Y:S05]  /*7d80*/  BSYNC B0 ;  /* 0x0000000000007941 */ /* 0x000fea0003800000 */
.L_x_210:
        /* <DEDUP_REMOVED lines=14> */
.L_x_213:
[----:B------:R-:W-:Y:S05]  /*7e70*/  BSYNC B0 ;  /* 0x0000000000007941 */ /* 0x000fea0003800000 */
.L_x_212:
[----:B-1---5:R-:W-:Y:S01]  /*7e80*/  IMAD.U32 R13, R12, 0x10000, RZ ;  /* 0x000100000c0d7824 */ /* 0x022fe200078e00ff */
[----:B------:R-:W-:Y:S01]  /*7e90*/  ISETP.GT.AND P6, PT, R10, 0x20, PT ;  /* 0x000000200a00780c */ /* 0x000fe20003fc4270 */
[----:B------:R-:W-:Y:S02]  /*7ea0*/  BSSY B0, `(.L_x_214) ;  /* 0x000000a000007945 */ /* 0x000fe40003800000 */
[----:B------:R-:W-:-:S04]  /*7eb0*/  FMUL R20, R13, R14 ;  /* 0x0000000e0d147220 */ /* 0x000fc80000400000 */
[----:B------:R-:W-:-:S05]  /*7ec0*/  FFMA R20, R41, R11, R20 ;  /* 0x0000000b29147223 */ /* 0x000fca0000000014 */
[----:B------:R-:W-:-:S05]  /*7ed0*/  F2FP.BF16.F32.PACK_AB R20, RZ, R20 ;  /* 0x00000014ff14723e */ /* 0x000fca00000010ff */
[----:B------:R1:W-:Y:S01]  /*7ee0*/  @P5 STG.E.U16 desc[UR14][R24.64], R20 ;  /* 0x0000001418005986 */ /* 0x0003e2000c10150e */
[----:B------:R-:W-:-:S13]  /*7ef0*/  ISETP.GT.AND P5, PT, R0, 0xc8, P6 ;  /* 0x000000c80000780c */ /* 0x000fda00037a4270 */
[----:B-1----:R-:W-:Y:S05]  /*7f00*/  @!P5 BRA `(.L_x_215) ;  /* 0x00000000000cd947 */ /* 0x002fea0003800000 */
[----:B------:R-:W-:-:S04]  /*7f10*/  IADD3 R12, P6, R8, UR12, RZ ;  /* 0x0000000c080c7c10 */ /* 0x000fc8000ffde0ff */
[----:B------:R-:W-:-:S05]  /*7f20*/  IADD3.X R13, R9, UR4, RZ, P6, !PT ;  /* 0x00000004090d7c10 */ /* 0x000fca000b7fe4ff */
[----:B------:R1:W5:Y:S04]  /*7f30*/  LDG.E.LTC128B.U16 R12, desc[UR14][R12.64] ;  /* 0x0000000e0c0c7981 */ /* 0x000368000c1e1520 */
.L_x_215:
[----:B------:R-:W-:Y:S05]  /*7f40*/  BSYNC B0 ;  /* 0x0000000000007941 */ /* 0x000fea0003800000 */
.L_x_214:
        /* <DEDUP_REMOVED lines=12> */
.L_x_217:
[----:B------:R-:W-:Y:S05]  /*8010*/  BSYNC B0 ;  /* 0x0000000000007941 */ /* 0x000fea0003800000 */
.L_x_216:
        /* <DEDUP_REMOVED lines=15> */
.L_x_219:
[----:B------:R-:W-:Y:S05]  /*8110*/  BSYNC B0 ;  /* 0x0000000000007941 */ /* 0x000fea0003800000 */
.L_x_218:
[----:B-1---5:R-:W-:Y:S01]  /*8120*/  IMAD.U32 R13, R12, 0x10000, RZ ;  /* 0x000100000c0d7824 */ /* 0x022fe200078e00ff */
        /* <DEDUP_REMOVED lines=12> */
.L_x_221:
[----:B------:R-:W-:Y:S05]  /*81f0*/  BSYNC B0 ;  /* 0x0000000000007941 */ /* 0x000fea0003800000 */
.L_x_220:
[----:B-1---5:R-:W-:Y:S01]  /*8200*/  IMAD.U32 R13, R12, 0x10000, RZ ;  /* 0x000100000c0d7824 */ /* 0x022fe200078e00ff */
[----:B------:R-:W-:Y:S01]  /*8210*/  ISETP.GT.AND P6, PT, R10, 0x28, PT ;  /* 0x000000280a00780c */ /* 0x000fe20003fc4270 */
[----:B------:R-:W-:Y:S02]  /*8220*/  BSSY B0, `(.L_x_222) ;  /* 0x000000c000007945 */ /* 0x000fe40003800000 */
[----:B------:R-:W-:Y:S01]  /*8230*/  FMUL R10, R13, R14 ;  /* 0x0000000e0d0a7220 */ /* 0x000fe20000400000 */
[----:B------:R-:W-:-:S03]  /*8240*/  ISETP.GT.AND P6, PT, R0, 0xc8, P6 ;  /* 0x000000c80000780c */ /* 0x000fc600037c4270 */
[----:B------:R-:W-:-:S05]  /*8250*/  FFMA R10, R45, R11, R10 ;  /* 0x0000000b2d0a7223 */ /* 0x000fca000000000a */
[----:B------:R-:W-:-:S04]  /*8260*/  F2FP.BF16.F32.PACK_AB R10, RZ, R10 ;  /* 0x0000000aff0a723e */ /* 0x000fc800000010ff */
[----:B------:R-:W-:Y:S02]  /*8270*/  PRMT R13, R10, 0x7610, R13 ;  /* 0x000076100a0d7816 */ /* 0x000fe4000000000d */
[----:B------:R-:W-:-:S03]  /*8280*/  PRMT R10, R12, 0x7610, R10 ;  /* 0x000076100c0a7816 */ /* 0x000fc6000000000a */
[----:B------:R1:W-:Y:S01]  /*8290*/  @P5 STG.E.U16 desc[UR14][R18.64], R13 ;  /* 0x0000000d12005986 */ /* 0x0003e2000c10150e */
[----:B------:R-:W-:Y:S05]  /*82a0*/  @!P6 BRA `(.L_x_223) ;  /* 0x00000000000ce947 */ /* 0x000fea0003800000 */
[----:B------:R-:W-:-:S04]  /*82b0*/  IADD3 R12, P5, R8, UR10, RZ ;  /* 0x0000000a080c7c10 */ /* 0x000fc8000ffbe0ff */
[----:B-1----:R-:W-:-:S05]  /*82c0*/  IADD3.X R13, R9, UR4, RZ, P5, !PT ;  /* 0x00000004090d7c10 */ /* 0x002fca000affe4ff */
[----:B------:R3:W5:Y:S04]  /*82d0*/  LDG.E.LTC128B.U16 R10, desc[UR14][R12.64] ;  /* 0x0000000e0c0a7981 */ /* 0x000768000c1e1520 */
.L_x_223:
[----:B------:R-:W-:Y:S05]  /*82e0*/  BSYNC B0 ;  /* 0x0000000000007941 */ /* 0x000fea0003800000 */
.L_x_222:
[----:B-1-3-5:R-:W-:Y:S01]  /*82f0*/  IMAD.U32 R13, R10, 0x10000, RZ ;  /* 0x000100000a0d7824 */ /* 0x02afe200078e00ff */
[----:B------:R-:W-:Y:S01]  /*8300*/  IADD3 R12, P5, R6, R101, RZ ;  /* 0x00000065060c7210 */ /* 0x000fe20007fbe0ff */
[----:B------:R-:W-:Y:S01]  /*8310*/  BSSY B0, `(.L_x_224) ;  /* 0x000000b000007945 */ /* 0x000fe20003800000 */
[----:B------:R-:W-:Y:S01]  /*8320*/  ISETP.GT.AND P4, PT, R0, 0xc8, P4 ;  /* 0x000000c80000780c */ /* 0x000fe20002784270 */
[----:B------:R-:W-:-:S04]  /*8330*/  FMUL R13, R13, R14 ;  /* 0x0000000e0d0d7220 */ /* 0x000fc80000400000 */
[----:B------:R-:W-:-:S05]  /*8340*/  FFMA R13, R46, R11, R13 ;  /* 0x0000000b2e0d7223 */ /* 0x000fca000000000d */
[----:B------:R-:W-:Y:S01]  /*8350*/  F2FP.BF16.F32.PACK_AB R15, RZ, R13 ;  /* 0x0000000dff0f723e */ /* 0x000fe200000010ff */
[----:B------:R-:W-:-:S05]  /*8360*/  IMAD.X R13, R7, 0x1, R21, P5 ;  /* 0x00000001070d7824 */ /* 0x000fca00028e0615 */
[----:B------:R1:W-:Y:S01]  /*8370*/  @P6 STG.E.U16 desc[UR14][R12.64], R15 ;  /* 0x0000000f0c006986 */ /* 0x0003e2000c10150e */
[----:B------:R-:W-:Y:S05]  /*8380*/  @!P4 BRA `(.L_x_225) ;  /* 0x00000000000cc947 */ /* 0x000fea0003800000 */
[----:B-1----:R-:W-:-:S04]  /*8390*/  IADD3 R12, P5, R8, UR9, RZ ;  /* 0x00000009080c7c10 */ /* 0x002fc8000ffbe0ff */
[----:B------:R-:W-:-:S05]  /*83a0*/  IADD3.X R13, R9, UR4, RZ, P5, !PT ;  /* 0x00000004090d7c10 */ /* 0x000fca000affe4ff */
[----:B------:R3:W5:Y:S04]  /*83b0*/  LDG.E.LTC128B.U16 R10, desc[UR14][R12.64] ;  /* 0x0000000e0c0a7981 */ /* 0x000768000c1e1520 */
.L_x_225:
[----:B------:R-:W-:Y:S05]  /*83c0*/  BSYNC B0 ;  /* 0x0000000000007941 */ /* 0x000fea0003800000 */
.L_x_224:
[----:B-1-3-5:R-:W-:Y:S01]  /*83d0*/  IMAD.U32 R13, R10, 0x10000, RZ ;  /* 0x000100000a0d7824 */ /* 0x02afe200078e00ff */
[----:B------:R-:W-:Y:S01]  /*83e0*/  ISETP.GT.AND P5, PT, R0, 0xc0, P3 ;  /* 0x000000c00000780c */ /* 0x000fe20001fa4270 */
[----:B------:R-:W-:Y:S02]  /*83f0*/  BSSY B0, `(.L_x_226) ;  /* 0x000000b000007945 */ /* 0x000fe40003800000 */
[----:B------:R-:W-:-:S04]  /*8400*/  FMUL R12, R13, R14 ;  /* 0x0000000e0d0c7220 */ /* 0x000fc80000400000 */
[----:B------:R-:W-:Y:S01]  /*8410*/  FFMA R47, R47, R11, R12 ;  /* 0x0000000b2f2f7223 */ /* 0x000fe2000000000c */
[----:B------:R-:W-:-:S04]  /*8420*/  IADD3 R12, P6, R6, R103, RZ ;  /* 0x00000067060c7210 */ /* 0x000fc80007fde0ff */
[----:B------:R-:W-:Y:S01]  /*8430*/  F2FP.BF16.F32.PACK_AB R47, RZ, R47 ;  /* 0x0000002fff2f723e */ /* 0x000fe200000010ff */
[----:B------:R-:W-:-:S05]  /*8440*/  IMAD.X R13, R7, 0x1, R21, P6 ;  /* 0x00000001070d7824 */ /* 0x000fca00030e0615 */
[----:B------:R1:W-:Y:S01]  /*8450*/  @P4 STG.E.U16 desc[UR14][R12.64], R47 ;  /* 0x0000002f0c004986 */ /* 0x0003e2000c10150e */
[----:B------:R-:W-:Y:S05]  /*8460*/  @!P5 BRA `(.L_x_227) ;  /* 0x00000000000cd947 */ /* 0x000fea0003800000 */
[----:B-1----:R-:W-:-:S04]  /*8470*/  IADD3 R12, P4, R4, UR8, RZ ;  /* 0x00000008040c7c10 */ /* 0x002fc8000ff9e0ff */
[----:B------:R-:W-:-:S05]  /*8480*/  IADD3.X R13, R5, UR4, RZ, P4, !PT ;  /* 0x00000004050d7c10 */ /* 0x000fca000a7fe4ff */
[----:B------:R3:W5:Y:S04]  /*8490*/  LDG.E.LTC128B.U16 R10, desc[UR14][R12.64] ;  /* 0x0000000e0c0a7981 */ /* 0x000768000c1e1520 */
.L_x_227:
[----:B------:R-:W-:Y:S05]  /*84a0*/  BSYNC B0 ;  /* 0x0000000000007941 */ /* 0x000fea0003800000 */
.L_x_226:
        /* <DEDUP_REMOVED lines=13> */
.L_x_229:
[----:B------:R-:W-:Y:S05]  /*8580*/  BSYNC B0 ;  /* 0x0000000000007941 */ /* 0x000fea0003800000 */
.L_x_228:
        /* <DEDUP_REMOVED lines=13> */
.L_x_231:
[----:B------:R-:W-:Y:S05]  /*8660*/  BSYNC B0 ;  /* 0x0000000000007941 */ /* 0x000fea0003800000 */
.L_x_230:
        /* <DEDUP_REMOVED lines=13> */
.L_x_233:
[----:B------:R-:W-:Y:S05]  /*8740*/  BSYNC B0 ;  /* 0x0000000000007941 */ /* 0x000fea0003800000 */
.L_x_232:
        /* <DEDUP_REMOVED lines=13> */
.L_x_235:
[----:B------:R-:W-:Y:S05]  /*8820*/  BSYNC B0 ;  /* 0x0000000000007941 */ /* 0x000fea0003800000 */
.L_x_234:
[----:B-1-3-5:R-:W-:Y:S01]  /*8830*/  IMAD.U32 R13, R10, 0x10000, RZ ;  /* 0x000100000a0d7824 */ /* 0x02afe200078e00ff */
[----:B------:R-:W-:Y:S01]  /*8840*/  IADD3 R12, P4, R2, R109, RZ ;  /* 0x0000006d020c7210 */ /* 0x000fe20007f9e0ff */
[----:B------:R-:W-:Y:S01]  /*8850*/  BSSY B0, `(.L_x_236) ;  /* 0x000000b000007945 */ /* 0x000fe20003800000 */
[----:B------:R-:W-:Y:S01]  /*8860*/  ISETP.GT.AND P2, PT, R0, 0xc0, P0 ;  /* 0x000000c00000780c */ /* 0x000fe20000744270 */
[----:B------:R-:W-:-:S04]  /*8870*/  FMUL R13, R13, R14 ;  /* 0x0000000e0d0d7220 */ /* 0x000fc80000400000 */
[----:B------:R-:W-:-:S05]  /*8880*/  FFMA R13, R52, R11, R13 ;  /* 0x0000000b340d7223 */ /* 0x000fca000000000d */
[----:B------:R-:W-:Y:S01]  /*8890*/  F2FP.BF16.F32.PACK_AB R15, RZ, R13 ;  /* 0x0000000dff0f723e */ /* 0x000fe200000010ff */
[----:B------:R-:W-:Y:S01]  /*88a0*/  IMAD.X R13, R3, 0x1, R21, P4 ;  /* 0x00000001030d7824 */ /* 0x000fe200020e0615 */
[----:B--2---:R-:W-:-:S04]  /*88b0*/  IADD3 R4, P4, R4, UR5, RZ ;  /* 0x0000000504047c10 */ /* 0x004fc8000ff9e0ff */
[----:B------:R1:W-:Y:S01]  /*88c0*/  @P3 STG.E.U16 desc[UR14][R12.64], R15 ;  /* 0x0000000f0c003986 */ /* 0x0003e2000c10150e */
[----:B------:R-:W-:Y:S01]  /*88d0*/  IADD3.X R5, R5, UR4, RZ, P4, !PT ;  /* 0x0000000405057c10 */ /* 0x000fe2000a7fe4ff */
[----:B------:R-:W-:Y:S07]  /*88e0*/  @!P2 BRA `(.L_x_237) ;  /* 0x000000000004a947 */ /* 0x000fee0003800000 */
[----:B------:R2:W5:Y:S02]  /*88f0*/  LDG.E.LTC128B.U16 R10, desc[UR14][R4.64] ;  /* 0x0000000e040a7981 */ /* 0x000564000c1e1520 */
.L_x_237:
[----:B------:R-:W-:Y:S05]  /*8900*/  BSYNC B0 ;  /* 0x0000000000007941 */ /* 0x000fea0003800000 */
.L_x_236:
[----:B--2--5:R-:W-:Y:S01]  /*8910*/  IMAD.U32 R5, R10, 0x10000, RZ ;  /* 0x000100000a057824 */ /* 0x024fe200078e00ff */
[----:B------:R-:W-:Y:S01]  /*8920*/  IADD3 R2, P3, R2, R111, RZ ;  /* 0x0000006f02027210 */ /* 0x000fe20007f7e0ff */
[----:B------:R-:W-:Y:S01]  /*8930*/  BSSY B0, `(.L_x_238) ;  /* 0x000000b000007945 */ /* 0x000fe20003800000 */
[----:B------:R-:W-:Y:S01]  /*8940*/  ISETP.GT.AND P1, PT, R0, 0xc8, P1 ;  /* 0x000000c80000780c */ /* 0x000fe20000f24270 */
[----:B------:R-:W-:Y:S02]  /*8950*/  FMUL R4, R5, R14 ;  /* 0x0000000e05047220 */ /* 0x000fe40000400000 */
[----:B------:R-:W-:Y:S02]  /*8960*/  IMAD.X R3, R3, 0x1, R21, P3 ;  /* 0x0000000103037824 */ /* 0x000fe400018e0615 */
[----:B------:R-:W-:-:S05]  /*8970*/  FFMA R4, R53, R11, R4 ;  /* 0x0000000b35047223 */ /* 0x000fca0000000004 */
[----:B------:R-:W-:-:S05]  /*8980*/  F2FP.BF16.F32.PACK_AB R4, RZ, R4 ;  /* 0x00000004ff04723e */ /* 0x000fca00000010ff */
[----:B------:R2:W-:Y:S01]  /*8990*/  @P2 STG.E.U16 desc[UR14][R2.64], R4 ;  /* 0x0000000402002986 */ /* 0x0005e2000c10150e */
[----:B------:R-:W-:Y:S05]  /*89a0*/  @!P1 BRA `(.L_x_239) ;  /* 0x00000000000c9947 */ /* 0x000fea0003800000 */
[----:B--2---:R-:W-:-:S04]  /*89b0*/  IADD3 R2, P2, R8, UR6, RZ ;  /* 0x0000000608027c10 */ /* 0x004fc8000ff5e0ff */
[----:B------:R-:W-:-:S05]  /*89c0*/  IADD3.X R3, R9, UR4, RZ, P2, !PT ;  /* 0x0000000409037c10 */ /* 0x000fca00097fe4ff */
[----:B------:R3:W5:Y:S04]  /*89d0*/  LDG.E.LTC128B.U16 R10, desc[UR14][R2.64] ;  /* 0x0000000e020a7981 */ /* 0x000768000c1e1520 */
.L_x_239:
[----:B------:R-:W-:Y:S05]  /*89e0*/  BSYNC B0 ;  /* 0x0000000000007941 */ /* 0x000fea0003800000 */
.L_x_238:
[----:B--23-5:R-:W-:Y:S01]  /*89f0*/  IMAD.U32 R3, R10, 0x10000, RZ ;  /* 0x000100000a037824 */ /* 0x02cfe200078e00ff */
[----:B------:R-:W-:Y:S01]  /*8a00*/  IADD3 R2, P2, R6, R109, RZ ;  /* 0x0000006d06027210 */ /* 0x000fe20007f5e0ff */
[----:B------:R-:W-:Y:S01]  /*8a10*/  BSSY B0, `(.L_x_240) ;  /* 0x000000c000007945 */ /* 0x000fe20003800000 */
[----:B------:R-:W-:Y:S01]  /*8a20*/  ISETP.GT.AND P0, PT, R0, 0xc8, P0 ;  /* 0x000000c80000780c */ /* 0x000fe20000704270 */
[----:B------:R-:W-:-:S04]  /*8a30*/  FMUL R3, R3, R14 ;  /* 0x0000000e03037220 */ /* 0x000fc80000400000 */
[----:B------:R-:W-:-:S05]  /*8a40*/  FFMA R3, R54, R11, R3 ;  /* 0x0000000b36037223 */ /* 0x000fca0000000003 */
[----:B------:R-:W-:Y:S01]  /*8a50*/  F2FP.BF16.F32.PACK_AB R5, RZ, R3 ;  /* 0x00000003ff05723e */ /* 0x000fe200000010ff */
[----:B------:R-:W-:Y:S01]  /*8a60*/  IMAD.X R3, R7, 0x1, R21, P2 ;  /* 0x0000000107037824 */ /* 0x000fe200010e0615 */
[----:B------:R-:W-:Y:S02]  /*8a70*/  IADD3 R4, P2, R8, UR5, RZ ;  /* 0x0000000508047c10 */ /* 0x000fe4000ff5e0ff */
[----:B------:R-:W-:Y:S02]  /*8a80*/  PRMT R0, R5, 0x7610, R0 ;  /* 0x0000761005007816 */ /* 0x000fe40000000000 */
[----:B------:R-:W-:-:S03]  /*8a90*/  IADD3.X R5, R9, UR4, RZ, P2, !PT ;  /* 0x0000000409057c10 */ /* 0x000fc600097fe4ff */
[----:B------:R2:W-:Y:S01]  /*8aa0*/  @P1 STG.E.U16 desc[UR14][R2.64], R0 ;  /* 0x0000000002001986 */ /* 0x0005e2000c10150e */
[----:B------:R-:W-:Y:S05]  /*8ab0*/  @!P0 BRA `(.L_x_241) ;  /* 0x0000000000048947 */ /* 0x000fea0003800000 */
[----:B------:R3:W5:Y:S02]  /*8ac0*/  LDG.E.LTC128B.U16 R10, desc[UR14][R4.64] ;  /* 0x0000000e040a7981 */ /* 0x000764000c1e1520 */
.L_x_241:
[----:B------:R-:W-:Y:S05]  /*8ad0*/  BSYNC B0 ;  /* 0x0000000000007941 */ /* 0x000fea0003800000 */
.L_x_240:
[----:B--2--5:R-:W-:Y:S01]  /*8ae0*/  IMAD.U32 R3, R10, 0x10000, RZ ;  /* 0x000100000a037824 */ /* 0x024fe200078e00ff */
[----:B------:R-:W-:-:S03]  /*8af0*/  IADD3 R2, P1, R6, R111, RZ ;  /* 0x0000006f06027210 */ /* 0x000fc60007f3e0ff */
[----:B------:R-:W-:-:S04]  /*8b00*/  FMUL R14, R3, R14 ;  /* 0x0000000e030e7220 */ /* 0x000fc80000400000 */
[----:B------:R-:W-:Y:S01]  /*8b10*/  FFMA R14, R55, R11, R14 ;  /* 0x0000000b370e7223 */ /* 0x000fe2000000000e */
[----:B------:R-:W-:Y:S06]  /*8b20*/  @!P0 EXIT ;  /* 0x000000000000894d */ /* 0x000fec0003800000 */
[----:B------:R-:W-:Y:S01]  /*8b30*/  F2FP.BF16.F32.PACK_AB R14, RZ, R14 ;  /* 0x0000000eff0e723e */ /* 0x000fe200000010ff */
[----:B------:R-:W-:-:S05]  /*8b40*/  IMAD.X R3, R7, 0x1, R21, P1 ;  /* 0x0000000107037824 */ /* 0x000fca00008e0615 */
[----:B------:R-:W-:Y:S01]  /*8b50*/  STG.E.U16 desc[UR14][R2.64], R14 ;  /* 0x0000000e02007986 */ /* 0x000fe2000c10150e */
[----:B------:R-:W-:Y:S05]  /*8b60*/  EXIT ;  /* 0x000000000000794d */ /* 0x000fea0003800000 */
.L_x_21:
[----:B------:R-:W-:Y:S01]  /*8b70*/  ULDC.64 UR4, c[0x0][0x5c8] ;  /* 0x0001720000047ab9 */ /* 0x000fe20000000a00 */
[-C--:B------:R-:W-:Y:S01]  /*8b80*/  FMUL R120, R120, R11.reuse ;  /* 0x0000000b78787220 */ /* 0x080fe20000400000 */
[----:B------:R-:W-:Y:S01]  /*8b90*/  LEA R2, P1, R18, UR4, 0x1 ;  /* 0x0000000412027c11 */ /* 0x000fe2000f8208ff */
[-C--:B------:R-:W-:Y:S01]  /*8ba0*/  FMUL R121, R121, R11.reuse ;  /* 0x0000000b79797220 */ /* 0x080fe20000400000 */
[----:B------:R-:W-:Y:S01]  /*8bb0*/  ISETP.GT.AND P4, PT, R10, 0x1, PT ;  /* 0x000000010a00780c */ /* 0x000fe20003f84270 */
[-C--:B------:R-:W-:Y:S01]  /*8bc0*/  FMUL R122, R122, R11.reuse ;  /* 0x0000000b7a7a7220 */ /* 0x080fe20000400000 */
[----:B------:R-:W-:Y:S01]  /*8bd0*/  F2FP.BF16.F32.PACK_AB R120, RZ, R120 ;  /* 0x00000078ff78723e */ /* 0x000fe200000010ff */
[-C--:B------:R-:W-:Y:S01]  /*8be0*/  FMUL R123, R123, R11.reuse ;  /* 0x0000000b7b7b7220 */ /* 0x080fe20000400000 */
[----:B------:R-:W-:Y:S01]  /*8bf0*/  LEA.HI.X R3, R18, UR5, R21, 0x1, P1 ;  /* 0x0000000512037c11 */ /* 0x000fe200088f0c15 */
[-C--:B------:R-:W-:Y:S01]  /*8c00*/  FMUL R124, R124, R11.reuse ;  /* 0x0000000b7c7c7220 */ /* 0x080fe20000400000 */
[----:B------:R-:W-:Y:S01]  /*8c10*/  ISETP.GT.AND P2, PT, R10, RZ, PT ;  /* 0x000000ff0a00720c */ /* 0x000fe20003f44270 */
[-C--:B------:R-:W-:Y:S01]  /*8c20*/  FMUL R125, R125, R11.reuse ;  /* 0x0000000b7d7d7220 */ /* 0x080fe20000400000 */
[C---:B------:R-:W-:Y:S01]  /*8c30*/  ISETP.GT.AND P1, PT, R0.reuse, RZ, P4 ;  /* 0x000000ff0000720c */ /* 0x040fe20002724270 */
[----:B------:R-:W-:Y:S01]  /*8c40*/  @P0 STG.E.U16 desc[UR14][R2.64], R120 ;  /* 0x0000007802000986 */ /* 0x000fe2000c10150e */
[----:B------:R-:W-:Y:S01]  /*8c50*/  ISETP.GT.AND P2, PT, R0, 0x8, P2 ;  /* 0x000000080000780c */ /* 0x000fe20001744270 */
[-C--:B------:R-:W-:Y:S01]  /*8c60*/  FMUL R126, R126, R11.reuse ;  /* 0x0000000b7e7e7220 */ /* 0x080fe20000400000 */
[----:B------:R-:W-:Y:S01]  /*8c70*/  ISETP.GT.AND P0, PT, R0, 0x8, P4 ;  /* 0x000000080000780c */ /* 0x000fe20002704270 */
[-C--:B------:R-:W-:Y:S01]  /*8c80*/  FMUL R127, R127, R11.reuse ;  /* 0x0000000b7f7f7220 */ /* 0x080fe20000400000 */
[----:B------:R-:W-:Y:S01]  /*8c90*/  SHF.L.U64.HI R15, R16, 0x1, R15 ;  /* 0x00000001100f7819 */ /* 0x000fe2000001020f */
[-C--:B------:R-:W-:Y:S01]  /*8ca0*/  FMUL R128, R128, R11.reuse ;  /* 0x0000000b80807220 */ /* 0x080fe20000400000 */
[----:B------:R-:W-:Y:S01]  /*8cb0*/  LEA R4, P3, R16, R2, 0x1 ;  /* 0x0000000210047211 */ /* 0x000fe200078608ff */
[----:B------:R-:W-:Y:S01]  /*8cc0*/  FMUL R129, R129, R11 ;  /* 0x0000000b81817220 */ /* 0x000fe20000400000 */
[----:B------:R-:W-:Y:S01]  /*8cd0*/  F2FP.BF16.F32.PACK_AB R121, RZ, R121 ;  /* 0x00000079ff79723e */ /* 0x000fe200000010ff */
[----:B------:R-:W-:Y:S01]  /*8ce0*/  FMUL R130, R130, R11 ;  /* 0x0000000b82827220 */ /* 0x000fe20000400000 */
[----:B------:R-:W-:Y:S01]  /*8cf0*/  F2FP.BF16.F32.PACK_AB R122, RZ, R122 ;  /* 0x0000007aff7a723e */ /* 0x000fe200000010ff */
[----:B------:R-:W-:Y:S01]  /*8d00*/  IMAD.X R5, R15, 0x1, R3, P3 ;  /* 0x000000010f057824 */ /* 0x000fe200018e0603 */
[----:B------:R-:W-:Y:S01]  /*8d10*/  F2FP.BF16.F32.PACK_AB R123, RZ, R123 ;  /* 0x0000007bff7b723e */ /* 0x000fe200000010ff */
[----:B------:R-:W-:Y:S01]  /*8d20*/  @P1 STG.E.U16 desc[UR14][R2.64+0x2], R121 ;  /* 0x0000027902001986 */ /* 0x000fe2000c10150e */
[C---:B------:R-:W-:Y:S01]  /*8d30*/  ISETP.GT.AND P5, PT, R10.reuse, 0x8, PT ;  /* 0x000000080a00780c */ /* 0x040fe20003fa4270 */
[-C--:B------:R-:W-:Y:S01]  /*8d40*/  FMUL R131, R131, R11.reuse ;  /* 0x0000000b83837220 */ /* 0x080fe20000400000 */
[----:B------:R-:W-:Y:S01]  /*8d50*/  ISETP.GT.AND P4, PT, R10, 0x9, PT ;  /* 0x000000090a00780c */ /* 0x000fe20003f84270 */
[----:B------:R-:W-:Y:S01]  /*8d60*/  @P2 STG.E.U16 desc[UR14][R4.64], R122 ;  /* 0x0000007a04002986 */ /* 0x000fe2000c10150e */
[----:B------:R-:W-:Y:S01]  /*8d70*/  ISETP.GT.AND P1, PT, R0, RZ, P5 ;  /* 0x000000ff0000720c */ /* 0x000fe20002f24270 */
[----:B------:R-:W-:Y:S01]  /*8d80*/  IMAD.SHL.U32 R9, R12, 0x80, RZ ;  /* 0x000000800c097824 */ /* 0x000fe200078e00ff */
[C---:B------:R-:W-:Y:S01]  /*8d90*/  ISETP.GT.AND P2, PT, R0.reuse, RZ, P4 ;  /* 0x000000ff0000720c */ /* 0x040fe20002744270 */
[----:B------:R-:W-:Y:S01]  /*8da0*/  @P0 STG.E.U16 desc[UR14][R4.64+0x2], R123 ;  /* 0x0000027b04000986 */ /* 0x000fe2000c10150e */
[----:B------:R-:W-:Y:S01]  /*8db0*/  ISETP.GT.AND P0, PT, R0, 0x8, P5 ;  /* 0x000000080000780c */ /* 0x000fe20002f04270 */
[-C--:B------:R-:W-:Y:S01]  /*8dc0*/  FMUL R132, R132, R11.reuse ;  /* 0x0000000b84847220 */ /* 0x080fe20000400000 */
[----:B------:R-:W-:Y:S01]  /*8dd0*/  F2FP.BF16.F32.PACK_AB R124, RZ, R124 ;  /* 0x0000007cff7c723e */ /* 0x000fe200000010ff */
[----:B------:R-:W-:Y:S01]  /*8de0*/  FMUL R133, R133, R11 ;  /* 0x0000000b85857220 */ /* 0x000fe20000400000 */
[----:B------:R-:W-:Y:S01]  /*8df0*/  F2FP.BF16.F32.PACK_AB R125, RZ, R125 ;  /* 0x0000007dff7d723e */ /* 0x000fe200000010ff */
[-C--:B------:R-:W-:Y:S01]  /*8e00*/  FMUL R134, R134, R11.reuse ;  /* 0x0000000b86867220 */ /* 0x080fe20000400000 */
[----:B------:R-:W-:Y:S01]  /*8e10*/  F2FP.BF16.F32.PACK_AB R126, RZ, R126 ;  /* 0x0000007eff7e723e */ /* 0x000fe200000010ff */
[-C--:B------:R-:W-:Y:S01]  /*8e20*/  FMUL R135, R135, R11.reuse ;  /* 0x0000000b87877220 */ /* 0x080fe20000400000 */
[----:B------:R-:W-:Y:S01]  /*8e30*/  ISETP.GT.AND P3, PT, R10, 0x10, PT ;  /* 0x000000100a00780c */ /* 0x000fe20003f64270 */
[----:B------:R-:W-:Y:S01]  /*8e40*/  @P1 STG.E.U16 desc[UR14][R2.64+0x10], R124 ;  /* 0x0000107c02001986 */ /* 0x000fe2000c10150e */
[----:B------:R-:W-:Y:S01]  /*8e50*/  ISETP.GT.AND P1, PT, R0, 0x8, P4 ;  /* 0x000000080000780c */ /* 0x000fe20002724270 */
[----:B------:R-:W-:Y:S01]  /*8e60*/  FMUL R136, R136, R11 ;  /* 0x0000000b88887220 */ /* 0x000fe20000400000 */
[----:B------:R-:W-:Y:S01]  /*8e70*/  F2FP.BF16.F32.PACK_AB R127, RZ, R127 ;  /* 0x0000007fff7f723e */ /* 0x000fe200000010ff */
[----:B------:R-:W-:Y:S01]  /*8e80*/  @P2 STG.E.U16 desc[UR14][R2.64+0x12], R125 ;  /* 0x0000127d02002986 */ /* 0x000fe2000c10150e */
[----:B------:R-:W-:Y:S01]  /*8e90*/  F2FP.BF16.F32.PACK_AB R128, RZ, R128 ;  /* 0x00000080ff80723e */ /* 0x000fe200000010ff */
[-C--:B------:R-:W-:Y:S01]  /*8ea0*/  FMUL R137, R137, R11.reuse ;  /* 0x0000000b89897220 */ /* 0x080fe20000400000 */
[----:B------:R-:W-:Y:S01]  /*8eb0*/  ISETP.GT.AND P2, PT, R10, 0x11, PT ;  /* 0x000000110a00780c */ /* 0x000fe20003f44270 */
[----:B------:R-:W-:Y:S01]  /*8ec0*/  @P0 STG.E.U16 desc[UR14][R4.64+0x10], R126 ;  /* 0x0000107e04000986 */ /* 0x000fe2000c10150e */
[----:B------:R-:W-:Y:S01]  /*8ed0*/  ISETP.GT.AND P0, PT, R0, RZ, P3 ;  /* 0x000000ff0000720c */ /* 0x000fe20001f04270 */
[----:B------:R-:W-:Y:S01]  /*8ee0*/  FMUL R138, R138, R11 ;  /* 0x0000000b8a8a7220 */ /* 0x000fe20000400000 */
[----:B------:R-:W-:Y:S01]  /*8ef0*/  F2FP.BF16.F32.PACK_AB R129, RZ, R129 ;  /* 0x00000081ff81723e */ /* 0x000fe200000010ff */
[----:B------:R-:W-:Y:S01]  /*8f00*/  FMUL R139, R139, R11 ;  /* 0x0000000b8b8b7220 */ /* 0x000fe20000400000 */
[----:B------:R-:W-:Y:S01]  /*8f10*/  F2FP.BF16.F32.PACK_AB R130, RZ, R130 ;  /* 0x00000082ff82723e */ /* 0x000fe200000010ff */
[----:B------:R-:W-:Y:S01]  /*8f20*/  @P1 STG.E.U16 desc[UR14][R4.64+0x12], R127 ;  /* 0x0000127f04001986 */ /* 0x000fe2000c10150e */
[----:B------:R-:W-:Y:S01]  /*8f30*/  F2FP.BF16.F32.PACK_AB R131, RZ, R131 ;  /* 0x00000083ff83723e */ /* 0x000fe200000010ff */
[-C--:B------:R-:W-:Y:S01]  /*8f40*/  FMUL R140, R140, R11.reuse ;  /* 0x0000000b8c8c7220 */ /* 0x080fe20000400000 */
[----:B------:R-:W-:Y:S01]  /*8f50*/  SHF.L.U64.HI R13, R12, 0x7, R13 ;  /* 0x000000070c0d7819 */ /* 0x000fe2000001020d */
[-C--:B------:R-:W-:Y:S01]  /*8f60*/  FMUL R141, R141, R11.reuse ;  /* 0x0000000b8d8d7220 */ /* 0x080fe20000400000 */
[----:B------:R-:W-:Y:S01]  /*8f70*/  LOP3.LUT R15, R9, 0x2, RZ, 0xfc, !PT ;  /* 0x00000002090f7812 */ /* 0x000fe200078efcff */
[-C--:B------:R-:W-:Y:S01]  /*8f80*/  FMUL R142, R142, R11.reuse ;  /* 0x0000000b8e8e7220 */ /* 0x080fe20000400000 */
[----:B------:R-:W-:Y:S01]  /*8f90*/  F2FP.BF16.F32.PACK_AB R132, RZ, R132 ;  /* 0x00000084ff84723e */ /* 0x000fe200000010ff */
[----:B------:R0:W-:Y:S01]  /*8fa0*/  @P0 STG.E.U16 desc[UR14][R2.64+0x20], R128 ;  /* 0x0000208002000986 */ /* 0x0001e2000c10150e */
[----:B------:R-:W-:Y:S01]  /*8fb0*/  ISETP.GT.AND P0, PT, R0, RZ, P2 ;  /* 0x000000ff0000720c */ /* 0x000fe20001704270 */
[-C--:B------:R-:W-:Y:S01]  /*8fc0*/  FMUL R143, R143, R11.reuse ;  /* 0x0000000b8f8f7220 */ /* 0x080fe20000400000 */
[----:B------:R-:W-:Y:S01]  /*8fd0*/  ISETP.GT.AND P1, PT, R10, 0x19, PT ;  /* 0x000000190a00780c */ /* 0x000fe20003f24270 */
[----:B------:R-:W-:Y:S01]  /*8fe0*/  FMUL R144, R144, R11 ;  /* 0x0000000b90907220 */ /* 0x000fe20000400000 */
[----:B------:R-:W-:Y:S01]  /*8ff0*/  F2FP.BF16.F32.PACK_AB R133, RZ, R133 ;  /* 0x00000085ff85723e */ /* 0x000fe200000010ff */
[-C--:B------:R-:W-:Y:S01]  /*9000*/  FMUL R145, R145, R11.reuse ;  /* 0x0000000b91917220 */ /* 0x080fe20000400000 */
[----:B------:R-:W-:Y:S01]  /*9010*/  F2FP.BF16.F32.PACK_AB R134, RZ, R134 ;  /* 0x00000086ff86723e */ /* 0x000fe200000010ff */
[----:B------:R-:W-:Y:S01]  /*9020*/  FMUL R146, R146, R11 ;  /* 0x0000000b92927220 */ /* 0x000fe20000400000 */
[----:B------:R-:W-:Y:S01]  /*9030*/  F2FP.BF16.F32.PACK_AB R135, RZ, R135 ;  /* 0x00000087ff87723e */ /* 0x000fe200000010ff */
[-C--:B------:R-:W-:Y:S01]  /*9040*/  FMUL R147, R147, R11.reuse ;  /* 0x0000000b93937220 */ /* 0x080fe20000400000 */
[----:B------:R-:W-:Y:S01]  /*9050*/  F2FP.BF16.F32.PACK_AB R136, RZ, R136 ;  /* 0x00000088ff88723e */ /* 0x000fe200000010ff */
[----:B------:R-:W-:Y:S01]  /*9060*/  FMUL R148, R148, R11 ;  /* 0x0000000b94947220 */ /* 0x000fe20000400000 */
[----:B------:R-:W-:Y:S01]  /*9070*/  F2FP.BF16.F32.PACK_AB R137, RZ, R137 ;  /* 0x00000089ff89723e */ /* 0x000fe200000010ff */
[----:B------:R1:W-:Y:S01]  /*9080*/  @P0 STG.E.U16 desc[UR14][R2.64+0x22], R129 ;  /* 0x0000228102000986 */ /* 0x0003e2000c10150e */
[----:B------:R-:W-:Y:S01]  /*9090*/  ISETP.GT.AND P0, PT, R0, 0x8, P3 ;  /* 0x000000080000780c */ /* 0x000fe20001f04270 */
[-C--:B------:R-:W-:Y:S01]  /*90a0*/  FMUL R149, R149, R11.reuse ;  /* 0x0000000b95957220 */ /* 0x080fe20000400000 */
[----:B------:R-:W-:Y:S01]  /*90b0*/  F2FP.BF16.F32.PACK_AB R138, RZ, R138 ;  /* 0x0000008aff8a723e */ /* 0x000fe200000010ff */
[----:B------:R-:W-:Y:S01]  /*90c0*/  FMUL R150, R150, R11 ;  /* 0x0000000b96967220 */ /* 0x000fe20000400000 */
[----:B------:R-:W-:Y:S01]  /*90d0*/  F2FP.BF16.F32.PACK_AB R139, RZ, R139 ;  /* 0x0000008bff8b723e */ /* 0x000fe200000010ff */
[-C--:B------:R-:W-:Y:S01]  /*90e0*/  FMUL R151, R151, R11.reuse ;  /* 0x0000000b97977220 */ /* 0x080fe20000400000 */
[----:B------:R-:W-:Y:S01]  /*90f0*/  ISETP.GT.AND P5, PT, R10, 0x28, PT ;  /* 0x000000280a00780c */ /* 0x000fe20003fa4270 */
[-C--:B------:R-:W-:Y:S01]  /*9100*/  FMUL R88, R88, R11.reuse ;  /* 0x0000000b58587220 */ /* 0x080fe20000400000 */
[----:B------:R-:W-:Y:S01]  /*9110*/  F2FP.BF16.F32.PACK_AB R140, RZ, R140 ;  /* 0x0000008cff8c723e */ /* 0x000fe200000010ff */
[-C--:B------:R-:W-:Y:S01]  /*9120*/  FMUL R89, R89, R11.reuse ;  /* 0x0000000b59597220 */ /* 0x080fe20000400000 */
[----:B------:R-:W-:Y:S01]  /*9130*/  ISETP.GT.AND P4, PT, R10, 0x29, PT ;  /* 0x000000290a00780c */ /* 0x000fe20003f84270 */
[----:B------:R-:W-:Y:S01]  /*9140*/  FMUL R90, R90, R11 ;  /* 0x0000000b5a5a7220 */ /* 0x000fe20000400000 */
[----:B------:R-:W-:Y:S01]  /*9150*/  F2FP.BF16.F32.PACK_AB R141, RZ, R141 ;  /* 0x0000008dff8d723e */ /* 0x000fe200000010ff */
[----:B------:R-:W-:Y:S01]  /*9160*/  @P0 STG.E.U16 desc[UR14][R4.64+0x20], R130 ;  /* 0x0000208204000986 */ /* 0x000fe2000c10150e */
[----:B------:R-:W-:Y:S01]  /*9170*/  ISETP.GT.AND P0, PT, R0, 0x8, P2 ;  /* 0x000000080000780c */ /* 0x000fe20001704270 */
[-C--:B------:R-:W-:Y:S01]  /*9180*/  FMUL R91, R91, R11.reuse ;  /* 0x0000000b5b5b7220 */ /* 0x080fe20000400000 */
[----:B------:R-:W-:Y:S01]  /*9190*/  ISETP.GT.AND P2, PT, R10, 0x18, PT ;  /* 0x000000180a00780c */ /* 0x000fe20003f44270 */
        /* <DEDUP_REMOVED lines=8> */
[----:B------:R-:W-:Y:S01]  /*9220*/  FMUL R96, R96, R11 ;  /* 0x0000000b60607220 */ /* 0x000fe20000400000 */
[----:B------:R-:W-:Y:S01]  /*9230*/  F2FP.BF16.F32.PACK_AB R145, RZ, R145 ;  /* 0x00000091ff91723e */ /* 0x000fe200000010ff */
[----:B------:R-:W-:Y:S01]  /*9240*/  @P0 STG.E.U16 desc[UR14][R4.64+0x22], R131 ;  /* 0x0000228304000986 */ /* 0x000fe2000c10150e */
[----:B------:R-:W-:Y:S01]  /*9250*/  IADD3 R6, P0, R9, R2, RZ ;  /* 0x0000000209067210 */ /* 0x000fe20007f1e0ff */
[-C--:B------:R-:W-:Y:S01]  /*9260*/  FMUL R97, R97, R11.reuse ;  /* 0x0000000b61617220 */ /* 0x080fe20000400000 */
[----:B------:R-:W-:Y:S01]  /*9270*/  F2FP.BF16.F32.PACK_AB R146, RZ, R146 ;  /* 0x00000092ff92723e */ /* 0x000fe200000010ff */
[----:B------:R-:W-:Y:S01]  /*9280*/  FMUL R98, R98, R11 ;  /* 0x0000000b62627220 */ /* 0x000fe20000400000 */
[----:B------:R-:W-:Y:S01]  /*9290*/  F2FP.BF16.F32.PACK_AB R147, RZ, R147 ;  /* 0x00000093ff93723e */ /* 0x000fe200000010ff */
[--C-:B------:R-:W-:Y:S01]  /*92a0*/  IMAD.X R7, R13, 0x1, R3.reuse, P0 ;  /* 0x000000010d077824 */ /* 0x100fe200000e0603 */
[----:B------:R-:W-:Y:S01]  /*92b0*/  IADD3 R18, P0, R15, R2, RZ ;  /* 0x000000020f127210 */ /* 0x000fe20007f1e0ff */
[-C--:B------:R-:W-:Y:S01]  /*92c0*/  FMUL R99, R99, R11.reuse ;  /* 0x0000000b63637220 */ /* 0x080fe20000400000 */
[----:B------:R-:W-:Y:S01]  /*92d0*/  F2FP.BF16.F32.PACK_AB R148, RZ, R148 ;  /* 0x00000094ff94723e */ /* 0x000fe200000010ff */
[----:B------:R-:W-:Y:S01]  /*92e0*/  FMUL R100, R100, R11 ;  /* 0x0000000b64647220 */ /* 0x000fe20000400000 */
[----:B------:R-:W-:Y:S01]  /*92f0*/  F2FP.BF16.F32.PACK_AB R149, RZ, R149 ;  /* 0x00000095ff95723e */ /* 0x000fe200000010ff */
[----:B------:R-:W-:Y:S01]  /*9300*/  IMAD.X R19, R13, 0x1, R3, P0 ;  /* 0x000000010d137824 */ /* 0x000fe200000e0603 */
[----:B------:R-:W-:Y:S01]  /*9310*/  ISETP.GT.AND P0, PT, R0, RZ, P2 ;  /* 0x000000ff0000720c */ /* 0x000fe20001704270 */
[-C--:B------:R-:W-:Y:S01]  /*9320*/  FMUL R101, R101, R11.reuse ;  /* 0x0000000b65657220 */ /* 0x080fe20000400000 */
[----:B------:R-:W-:Y:S01]  /*9330*/  F2FP.BF16.F32.PACK_AB R150, RZ, R150 ;  /* 0x00000096ff96723e */ /* 0x000fe200000010ff */
[----:B------:R-:W-:Y:S01]  /*9340*/  FMUL R102, R102, R11 ;  /* 0x0000000b66667220 */ /* 0x000fe20000400000 */
[----:B------:R-:W-:Y:S01]  /*9350*/  F2FP.BF16.F32.PACK_AB R151, RZ, R151 ;  /* 0x00000097ff97723e */ /* 0x000fe200000010ff */
[-C--:B------:R-:W-:Y:S01]  /*9360*/  FMUL R103, R103, R11.reuse ;  /* 0x0000000b67677220 */ /* 0x080fe20000400000 */
[----:B------:R-:W-:Y:S01]  /*9370*/  LOP3.LUT R21, R9, 0x10, RZ, 0xfc, !PT ;  /* 0x0000001009157812 */ /* 0x000fe200078efcff */
[-C--:B------:R-:W-:Y:S01]  /*9380*/  FMUL R104, R104, R11.reuse ;  /* 0x0000000b68687220 */ /* 0x080fe20000400000 */
[----:B------:R-:W-:Y:S01]  /*9390*/  F2FP.BF16.F32.PACK_AB R88, RZ, R88 ;  /* 0x00000058ff58723e */ /* 0x000fe200000010ff */
[-C--:B------:R-:W-:Y:S01]  /*93a0*/  FMUL R105, R105, R11.reuse ;  /* 0x0000000b69697220 */ /* 0x080fe20000400000 */
[----:B------:R-:W-:Y:S01]  /*93b0*/  LOP3.LUT R23, R9, 0x12, RZ, 0xfc, !PT ;  /* 0x0000001209177812 */ /* 0x000fe200078efcff */
[----:B------:R-:W-:Y:S01]  /*93c0*/  FMUL R106, R106, R11 ;  /* 0x0000000b6a6a7220 */ /* 0x000fe20000400000 */
[----:B------:R-:W-:Y:S01]  /*93d0*/  F2FP.BF16.F32.PACK_AB R89, RZ, R89 ;  /* 0x00000059ff59723e */ /* 0x000fe200000010ff */
[----:B------:R-:W-:Y:S01]  /*93e0*/  @P0 STG.E.U16 desc[UR14][R2.64+0x30], R132 ;  /* 0x0000308402000986 */ /* 0x000fe2000c10150e */
[----:B------:R-:W-:Y:S01]  /*93f0*/  ISETP.GT.AND P0, PT, R0, RZ, P1 ;  /* 0x000000ff0000720c */ /* 0x000fe20000f04270 */
        /* <DEDUP_REMOVED lines=8> */
[-C--:B------:R-:W-:Y:S01]  /*9480*/  FMUL R111, R111, R11.reuse ;  /* 0x0000000b6f6f7220 */ /* 0x080fe20000400000 */
[----:B------:R-:W-:Y:S01]  /*9490*/  PRMT R8, R92, 0x7610, R8 ;  /* 0x000076105c087816 */ /* 0x000fe20000000008 */
[-C--:B------:R-:W-:Y:S01]  /*94a0*/  FMUL R112, R112, R11.reuse ;  /* 0x0000000b70707220 */ /* 0x080fe20000400000 */
[----:B------:R-:W-:Y:S01]  /*94b0*/  F2FP.BF16.F32.PACK_AB R94, RZ, R94 ;  /* 0x0000005eff5e723e */ /* 0x000fe200000010ff */
[----:B------:R-:W-:Y:S01]  /*94c0*/  @P0 STG.E.U16 desc[UR14][R2.64+0x32], R133 ;  /* 0x0000328502000986 */ /* 0x000fe2000c10150e */
[----:B------:R-:W-:Y:S01]  /*94d0*/  ISETP.GT.AND P0, PT, R0, 0x8, P2 ;  /* 0x000000080000780c */ /* 0x000fe20001704270 */
        /* <DEDUP_REMOVED lines=26> */
[----:B------:R-:W-:Y:S01]  /*9680*/  @P0 STG.E.U16 desc[UR14][R4.64+0x32], R135 ;  /* 0x0000328704000986 */ /* 0x000fe2000c10150e */
[----:B------:R-:W-:Y:S01]  /*9690*/  ISETP.GT.AND P0, PT, R0, RZ, P2 ;  /* 0x000000ff0000720c */ /* 0x000fe20001704270 */
        /* <DEDUP_REMOVED lines=135> */
[----:B------:R-:W-:-:S02]  /*9f10*/  F2FP.BF16.F32.PACK_AB R33, RZ, R33 ;  /* 0x00000021ff21723e */ /* 0x000fc400000010ff */
[----:B------:R-:W-:Y:S01]  /*9f20*/  F2FP.BF16.F32.PACK_AB R34, RZ, R34 ;  /* 0x00000022ff22723e */ /* 0x000fe200000010ff */
[----:B------:R-:W-:Y:S01]  /*9f30*/  @P0 STG.E.U16 desc[UR14][R2.64+0x62], R145 ;  /* 0x0000629102000986 */ /* 0x000fe2000c10150e */
[----:B------:R-:W-:Y:S02]  /*9f40*/  ISETP.GT.AND P0, PT, R0, 0x8, P3 ;  /* 0x000000080000780c */ /* 0x000fe40001f04270 */
[----:B------:R-:W-:Y:S02]  /*9f50*/  F2FP.BF16.F32.PACK_AB R35, RZ, R35 ;  /* 0x00000023ff23723e */ /* 0x000fe400000010ff */
[----:B------:R-:W-:Y:S02]  /*9f60*/  F2FP.BF16.F32.PACK_AB R36, RZ, R36 ;  /* 0x00000024ff24723e */ /* 0x000fe400000010ff */
[----:B------:R-:W-:Y:S02]  /*9f70*/  F2FP.BF16.F32.PACK_AB R37, RZ, R37 ;  /* 0x00000025ff25723e */ /* 0x000fe400000010ff */
[----:B------:R-:W-:-:S02]  /*9f80*/  F2FP.BF16.F32.PACK_AB R38, RZ, R38 ;  /* 0x00000026ff26723e */ /* 0x000fc400000010ff */
[----:B------:R-:W-:Y:S02]  /*9f90*/  F2FP.BF16.F32.PACK_AB R39, RZ, R39 ;  /* 0x00000027ff27723e */ /* 0x000fe400000010ff */
[----:B------:R-:W-:Y:S01]  /*9fa0*/  F2FP.BF16.F32.PACK_AB R40, RZ, R40 ;  /* 0x00000028ff28723e */ /* 0x000fe200000010ff */
[----:B------:R-:W-:Y:S01]  /*9fb0*/  @P0 STG.E.U16 desc[UR14][R4.64+0x60], R146 ;  /* 0x0000609204000986 */ /* 0x000fe2000c10150e */
[----:B------:R-:W-:Y:S02]  /*9fc0*/  ISETP.GT.AND P0, PT, R0, 0x8, P1 ;  /* 0x000000080000780c */ /* 0x000fe40000f04270 */
[----:B------:R-:W-:Y:S02]  /*9fd0*/  F2FP.BF16.F32.PACK_AB R41, RZ, R41 ;  /* 0x00000029ff29723e */ /* 0x000fe400000010ff */
[----:B------:R-:W-:Y:S02]  /*9fe0*/  F2FP.BF16.F32.PACK_AB R42, RZ, R42 ;  /* 0x0000002aff2a723e */ /* 0x000fe400000010ff */
[----:B------:R-:W-:-:S02]  /*9ff0*/  F2FP.BF16.F32.PACK_AB R43, RZ, R43 ;  /* 0x0000002bff2b723e */ /* 0x000fc400000010ff */
[----:B------:R-:W-:Y:S02]  /*a000*/  F2FP.BF16.F32.PACK_AB R44, RZ, R44 ;  /* 0x0000002cff2c723e */ /* 0x000fe400000010ff */
[----:B------:R-:W-:Y:S02]  /*a010*/  F2FP.BF16.F32.PACK_AB R45, RZ, R45 ;  /* 0x0000002dff2d723e */ /* 0x000fe400000010ff */
[----:B------:R-:W-:Y:S01]  /*a020*/  F2FP.BF16.F32.PACK_AB R46, RZ, R46 ;  /* 0x0000002eff2e723e */ /* 0x000fe200000010ff */
[----:B------:R-:W-:Y:S01]  /*a030*/  @P0 STG.E.U16 desc[UR14][R4.64+0x62], R147 ;  /* 0x0000629304000986 */ /* 0x000fe2000c10150e */
[----:B------:R-:W-:Y:S02]  /*a040*/  ISETP.GT.AND P0, PT, R0, RZ, P2 ;  /* 0x000000ff0000720c */ /* 0x000fe40001704270 */
[----:B------:R-:W-:Y:S02]  /*a050*/  F2FP.BF16.F32.PACK_AB R47, RZ, R47 ;  /* 0x0000002fff2f723e */ /* 0x000fe400000010ff */
[----:B------:R-:W-:-:S02]  /*a060*/  F2FP.BF16.F32.PACK_AB R48, RZ, R48 ;  /* 0x00000030ff30723e */ /* 0x000fc400000010ff */
[----:B------:R-:W-:Y:S02]  /*a070*/  F2FP.BF16.F32.PACK_AB R49, RZ, R49 ;  /* 0x00000031ff31723e */ /* 0x000fe400000010ff */
[----:B------:R-:W-:Y:S02]  /*a080*/  F2FP.BF16.F32.PACK_AB R50, RZ, R50 ;  /* 0x00000032ff32723e */ /* 0x000fe400000010ff */
[----:B------:R-:W-:Y:S02]  /*a090*/  F2FP.BF16.F32.PACK_AB R51, RZ, R51 ;  /* 0x00000033ff33723e */ /* 0x000fe400000010ff */
[----:B------:R-:W-:Y:S01]  /*a0a0*/  F2FP.BF16.F32.PACK_AB R52, RZ, R52 ;  /* 0x00000034ff34723e */ /* 0x000fe200000010ff */
[----:B------:R-:W-:Y:S01]  /*a0b0*/  @P0 STG.E.U16 desc[UR14][R2.64+0x70], R148 ;  /* 0x0000709402000986 */ /* 0x000fe2000c10150e */
[----:B------:R-:W-:Y:S02]  /*a0c0*/  ISETP.GT.AND P0, PT, R10, 0x39, PT ;  /* 0x000000390a00780c */ /* 0x000fe40003f04270 */
[----:B------:R-:W-:-:S02]  /*a0d0*/  F2FP.BF16.F32.PACK_AB R53, RZ, R53 ;  /* 0x00000035ff35723e */ /* 0x000fc400000010ff */
[----:B------:R-:W-:Y:S02]  /*a0e0*/  ISETP.GT.AND P6, PT, R0, RZ, P0 ;  /* 0x000000ff0000720c */ /* 0x000fe400007c4270 */
[----:B------:R-:W-:-:S11]  /*a0f0*/  F2FP.BF16.F32.PACK_AB R54, RZ, R54 ;  /* 0x00000036ff36723e */ /* 0x000fd600000010ff */
[----:B------:R-:W-:Y:S01]  /*a100*/  @P6 STG.E.U16 desc[UR14][R2.64+0x72], R149 ;  /* 0x0000729502006986 */ /* 0x000fe2000c10150e */
[----:B------:R-:W-:-:S13]  /*a110*/  ISETP.GT.AND P6, PT, R0, 0x8, P2 ;  /* 0x000000080000780c */ /* 0x000fda00017c4270 */
[----:B------:R-:W-:Y:S01]  /*a120*/  @P6 STG.E.U16 desc[UR14][R4.64+0x70], R150 ;  /* 0x0000709604006986 */ /* 0x000fe2000c10150e */
[----:B------:R-:W-:-:S13]  /*a130*/  ISETP.GT.AND P6, PT, R0, 0x8, P0 ;  /* 0x000000080000780c */ /* 0x000fda00007c4270 */
[----:B------:R-:W-:Y:S01]  /*a140*/  @P6 STG.E.U16 desc[UR14][R4.64+0x72], R151 ;  /* 0x0000729704006986 */ /* 0x000fe2000c10150e */
[----:B0-----:R-:W-:-:S05]  /*a150*/  IADD3 R128, P6, R21, R2, RZ ;  /* 0x0000000215807210 */ /* 0x001fca0007fde0ff */
[----:B-1----:R-:W-:Y:S01]  /*a160*/  IMAD.X R129, R13, 0x1, R3, P6 ;  /* 0x000000010d817824 */ /* 0x002fe200030e0603 */
[----:B------:R-:W-:-:S04]  /*a170*/  ISETP.GT.AND P6, PT, R10, RZ, PT ;  /* 0x000000ff0a00720c */ /* 0x000fc80003fc4270 */
[----:B------:R-:W-:-:S13]  /*a180*/  ISETP.GT.AND P6, PT, R0, 0x40, P6 ;  /* 0x000000400000780c */ /* 0x000fda00037c4270 */
[----:B------:R-:W-:Y:S01]  /*a190*/  @P6 STG.E.U16 desc[UR14][R6.64], R88 ;  /* 0x0000005806006986 */ /* 0x000fe2000c10150e */
[----:B------:R-:W-:-:S05]  /*a1a0*/  IADD3 R120, P6, R23, R2, RZ ;  /* 0x0000000217787210 */ /* 0x000fca0007fde0ff */
[----:B------:R-:W-:Y:S01]  /*a1b0*/  IMAD.X R121, R13, 0x1, R3, P6 ;  /* 0x000000010d797824 */ /* 0x000fe200030e0603 */
[----:B------:R-:W-:-:S04]  /*a1c0*/  ISETP.GT.AND P6, PT, R10, 0x1, PT ;  /* 0x000000010a00780c */ /* 0x000fc80003fc4270 */
[----:B------:R-:W-:-:S13]  /*a1d0*/  ISETP.GT.AND P6, PT, R0, 0x40, P6 ;  /* 0x000000400000780c */ /* 0x000fda00037c4270 */
[----:B------:R0:W-:Y:S01]  /*a1e0*/  @P6 STG.E.U16 desc[UR14][R18.64], R89 ;  /* 0x0000005912006986 */ /* 0x0001e2000c10150e */
[----:B------:R-:W-:-:S05]  /*a1f0*/  IADD3 R16, P6, R9, R4, RZ ;  /* 0x0000000409107210 */ /* 0x000fca0007fde0ff */
[----:B------:R-:W-:Y:S01]  /*a200*/  IMAD.X R17, R13, 0x1, R5, P6 ;  /* 0x000000010d117824 */ /* 0x000fe200030e0605 */
[----:B------:R-:W-:-:S04]  /*a210*/  ISETP.GT.AND P6, PT, R10, RZ, PT ;  /* 0x000000ff0a00720c */ /* 0x000fc80003fc4270 */
[----:B------:R-:W-:Y:S02]  /*a220*/  ISETP.GT.AND P6, PT, R0, 0x48, P6 ;  /* 0x000000480000780c */ /* 0x000fe400037c4270 */
[C---:B0-----:R-:W-:Y:S02]  /*a230*/  LOP3.LUT R19, R9.reuse, 0x20, RZ, 0xfc, !PT ;  /* 0x0000002009137812 */ /* 0x041fe400078efcff */
[----:B------:R-:W-:-:S09]  /*a240*/  LOP3.LUT R89, R9, 0x22, RZ, 0xfc, !PT ;  /* 0x0000002209597812 */ /* 0x000fd200078efcff */
        /* <DEDUP_REMOVED lines=8> */
[----:B------:R-:W-:-:S04]  /*a2d0*/  ISETP.GT.AND P6, PT, R10, 0x8, PT ;  /* 0x000000080a00780c */ /* 0x000fc80003fc4270 */
[----:B------:R-:W-:Y:S02]  /*a2e0*/  ISETP.GT.AND P6, PT, R0, 0x40, P6 ;  /* 0x000000400000780c */ /* 0x000fe400037c4270 */
[----:B0-----:R-:W-:-:S11]  /*a2f0*/  LOP3.LUT R91, R9, 0x30, RZ, 0xfc, !PT ;  /* 0x00000030095b7812 */ /* 0x001fd600078efcff */
[----:B------:R0:W-:Y:S01]  /*a300*/  @P6 STG.E.U16 desc[UR14][R128.64], R8 ;  /* 0x0000000880006986 */ /* 0x0001e2000c10150e */
[----:B------:R-:W-:-:S05]  /*a310*/  IADD3 R122, P6, R89, R2, RZ ;  /* 0x00000002597a7210 */ /* 0x000fca0007fde0ff */
[----:B------:R-:W-:Y:S01]  /*a320*/  IMAD.X R123, R13, 0x1, R3, P6 ;  /* 0x000000010d7b7824 */ /* 0x000fe200030e0603 */
[----:B------:R-:W-:-:S04]  /*a330*/  ISETP.GT.AND P6, PT, R10, 0x9, PT ;  /* 0x000000090a00780c */ /* 0x000fc80003fc4270 */
[----:B------:R-:W-:Y:S02]  /*a340*/  ISETP.GT.AND P6, PT, R0, 0x40, P6 ;  /* 0x000000400000780c */ /* 0x000fe400037c4270 */
[----:B0-----:R-:W-:-:S11]  /*a350*/  PRMT R8, R96, 0x7610, R8 ;  /* 0x0000761060087816 */ /* 0x001fd60000000008 */
[----:B------:R0:W-:Y:S01]  /*a360*/  @P6 STG.E.U16 desc[UR14][R120.64], R93 ;  /* 0x0000005d78006986 */ /* 0x0001e2000c10150e */
[----:B------:R-:W-:-:S05]  /*a370*/  IADD3 R92, P6, R21, R4, RZ ;  /* 0x00000004155c7210 */ /* 0x000fca0007fde0ff */
[----:B0-----:R-:W-:Y:S01]  /*a380*/  IMAD.X R93, R13, 0x1, R5, P6 ;  /* 0x000000010d5d7824 */ /* 0x001fe200030e0605 */
        /* <DEDUP_REMOVED lines=80> */
[----:B------:R-:W-:Y:S02]  /*a890*/  ISETP.GT.AND P6, PT, R0, 0x40, P5 ;  /* 0x000000400000780c */ /* 0x000fe40002fc4270 */
[----:B0-----:R-:W-:-:S11]  /*a8a0*/  LOP3.LUT R107, R9, 0x70, RZ, 0xfc, !PT ;  /* 0x00000070096b7812 */ /* 0x001fd600078efcff */
[----:B------:R-:W-:Y:S01]  /*a8b0*/  @P6 STG.E.U16 desc[UR14][R126.64], R8 ;  /* 0x000000087e006986 */ /* 0x000fe2000c10150e */
[----:B------:R-:W-:-:S05]  /*a8c0*/  IADD3 R122, P6, R105, R2, RZ ;  /* 0x00000002697a7210 */ /* 0x000fca0007fde0ff */
[----:B------:R-:W-:Y:S01]  /*a8d0*/  IMAD.X R123, R13, 0x1, R3, P6 ;  /* 0x000000010d7b7824 */ /* 0x000fe200030e0603 */
[----:B------:R-:W-:-:S13]  /*a8e0*/  ISETP.GT.AND P6, PT, R0, 0x40, P4 ;  /* 0x000000400000780c */ /* 0x000fda00027c4270 */
[----:B------:R0:W-:Y:S01]  /*a8f0*/  @P6 STG.E.U16 desc[UR14][R120.64], R109 ;  /* 0x0000006d78006986 */ /* 0x0001e2000c10150e */
[----:B------:R-:W-:-:S05]  /*a900*/  IADD3 R108, P6, R99, R4, RZ ;  /* 0x00000004636c7210 */ /* 0x000fca0007fde0ff */
[----:B0-----:R-:W-:Y:S01]  /*a910*/  IMAD.X R109, R13, 0x1, R5, P6 ;  /* 0x000000010d6d7824 */ /* 0x001fe200030e0605 */
[----:B------:R-:W-:-:S13]  /*a920*/  ISETP.GT.AND P6, PT, R0, 0x48, P5 ;  /* 0x000000480000780c */ /* 0x000fda0002fc4270 */
[----:B------:R0:W-:Y:S01]  /*a930*/  @P6 STG.E.U16 desc[UR14][R108.64], R110 ;  /* 0x0000006e6c006986 */ /* 0x0001e2000c10150e */
[----:B------:R-:W-:-:S05]  /*a940*/  IADD3 R126, P6, R101, R4, RZ ;  /* 0x00000004657e7210 */ /* 0x000fca0007fde0ff */
[----:B------:R-:W-:Y:S01]  /*a950*/  IMAD.X R127, R13, 0x1, R5, P6 ;  /* 0x000000010d7f7824 */ /* 0x000fe200030e0605 */
[----:B------:R-:W-:Y:S02]  /*a960*/  ISETP.GT.AND P6, PT, R0, 0x48, P4 ;  /* 0x000000480000780c */ /* 0x000fe400027c4270 */
[----:B0-----:R-:W-:-:S11]  /*a970*/  LOP3.LUT R109, R9, 0x72, RZ, 0xfc, !PT ;  /* 0x00000072096d7812 */ /* 0x001fd600078efcff */
[----:B------:R0:W-:Y:S01]  /*a980*/  @P6 STG.E.U16 desc[UR14][R126.64], R111 ;  /* 0x0000006f7e006986 */ /* 0x0001e2000c10150e */
[----:B------:R-:W-:-:S05]  /*a990*/  IADD3 R120, P6, R107, R2, RZ ;  /* 0x000000026b787210 */ /* 0x000fca0007fde0ff */
[----:B------:R-:W-:Y:S01]  /*a9a0*/  IMAD.X R121, R13, 0x1, R3, P6 ;  /* 0x000000010d797824 */ /* 0x000fe200030e0603 */
[----:B------:R-:W-:-:S13]  /*a9b0*/  ISETP.GT.AND P6, PT, R0, 0x40, P3 ;  /* 0x000000400000780c */ /* 0x000fda0001fc4270 */
        /* <DEDUP_REMOVED lines=13> */
[----:B-1----:R-:W-:-:S05]  /*aa90*/  IADD3 R112, P6, R107, R4, RZ ;  /* 0x000000046b707210 */ /* 0x002fca0007fde0ff */
[----:B--2---:R-:W-:Y:S01]  /*aaa0*/  IMAD.X R113, R13, 0x1, R5, P6 ;  /* 0x000000010d717824 */ /* 0x004fe200030e0605 */
[----:B------:R-:W-:-:S13]  /*aab0*/  ISETP.GT.AND P6, PT, R0, 0x40, P2 ;  /* 0x000000400000780c */ /* 0x000fda00017c4270 */
[----:B------:R-:W-:Y:S01]  /*aac0*/  @P6 STG.E.U16 desc[UR14][R120.64], R116 ;  /* 0x0000007478006986 */ /* 0x000fe2000c10150e */
[----:B------:R-:W-:-:S05]  /*aad0*/  IADD3 R4, P6, R109, R4, RZ ;  /* 0x000000046d047210 */ /* 0x000fca0007fde0ff */
[----:B------:R-:W-:Y:S01]  /*aae0*/  IMAD.X R5, R13, 0x1, R5, P6 ;  /* 0x000000010d057824 */ /* 0x000fe200030e0605 */
[----:B------:R-:W-:-:S13]  /*aaf0*/  ISETP.GT.AND P6, PT, R0, 0x40, P0 ;  /* 0x000000400000780c */ /* 0x000fda00007c4270 */
[----:B------:R-:W-:Y:S01]  /*ab00*/  @P6 STG.E.U16 desc[UR14][R128.64], R117 ;  /* 0x0000007580006986 */ /* 0x000fe2000c10150e */
[----:B---3--:R-:W-:-:S05]  /*ab10*/  IADD3 R2, P6, R6, R9, RZ ;  /* 0x0000000906027210 */ /* 0x008fca0007fde0ff */
[----:B------:R-:W-:Y:S01]  /*ab20*/  IMAD.X R3, R7, 0x1, R13, P6 ;  /* 0x0000000107037824 */ /* 0x000fe200030e060d */
[----:B------:R-:W-:-:S13]  /*ab30*/  ISETP.GT.AND P6, PT, R0, 0x48, P2 ;  /* 0x000000480000780c */ /* 0x000fda00017c4270 */
[----:B------:R1:W-:Y:S01]  /*ab40*/  @P6 STG.E.U16 desc[UR14][R112.64], R118 ;  /* 0x0000007670006986 */ /* 0x0003e2000c10150e */
[----:B0-----:R-:W-:-:S05]  /*ab50*/  IADD3 R110, P6, R15, R6, RZ ;  /* 0x000000060f6e7210 */ /* 0x001fca0007fde0ff */
[----:B------:R-:W-:Y:S01]  /*ab60*/  IMAD.X R111, R7, 0x1, R13, P6 ;  /* 0x00000001076f7824 */ /* 0x000fe200030e060d */
[----:B------:R-:W-:-:S13]  /*ab70*/  ISETP.GT.AND P6, PT, R0, 0x48, P0 ;  /* 0x000000480000780c */ /* 0x000fda00007c4270 */
[----:B------:R0:W-:Y:S01]  /*ab80*/  @P6 STG.E.U16 desc[UR14][R4.64], R119 ;  /* 0x0000007704006986 */ /* 0x0001e2000c10150e */
[----:B------:R-:W-:-:S05]  /*ab90*/  IADD3 R114, P6, R21, R6, RZ ;  /* 0x0000000615727210 */ /* 0x000fca0007fde0ff */
[----:B------:R-:W-:Y:S01]  /*aba0*/  IMAD.X R115, R7, 0x1, R13, P6 ;  /* 0x0000000107737824 */ /* 0x000fe200030e060d */
[----:B------:R-:W-:-:S04]  /*abb0*/  ISETP.GT.AND P6, PT, R10, RZ, PT ;  /* 0x000000ff0a00720c */ /* 0x000fc80003fc4270 */
[----:B------:R-:W-:-:S13]  /*abc0*/  ISETP.GT.AND P6, PT, R0, 0x80, P6 ;  /* 0x000000800000780c */ /* 0x000fda00037c4270 */
[----:B------:R2:W-:Y:S01]  /*abd0*/  @P6 STG.E.U16 desc[UR14][R2.64], R56 ;  /* 0x0000003802006986 */ /* 0x0005e2000c10150e */
[----:B-1----:R-:W-:-:S05]  /*abe0*/  IADD3 R112, P6, R23, R6, RZ ;  /* 0x0000000617707210 */ /* 0x002fca0007fde0ff */
[----:B------:R-:W-:Y:S01]  /*abf0*/  IMAD.X R113, R7, 0x1, R13, P6 ;  /* 0x0000000107717824 */ /* 0x000fe200030e060d */
[----:B------:R-:W-:-:S04]  /*ac00*/  ISETP.GT.AND P6, PT, R10, 0x1, PT ;  /* 0x000000010a00780c */ /* 0x000fc80003fc4270 */
[----:B------:R-:W-:-:S13]  /*ac10*/  ISETP.GT.AND P6, PT, R0, 0x80, P6 ;  /* 0x000000800000780c */ /* 0x000fda00037c4270 */
[----:B------:R1:W-:Y:S01]  /*ac20*/  @P6 STG.E.U16 desc[UR14][R110.64], R57 ;  /* 0x000000396e006986 */ /* 0x0003e2000c10150e */
[----:B0-----:R-:W-:-:S05]  /*ac30*/  IADD3 R4, P6, R16, R9, RZ ;  /* 0x0000000910047210 */ /* 0x001fca0007fde0ff */
[----:B------:R-:W-:Y:S01]  /*ac40*/  IMAD.X R5, R17, 0x1, R13, P6 ;  /* 0x0000000111057824 */ /* 0x000fe200030e060d */
[----:B------:R-:W-:-:S04]  /*ac50*/  ISETP.GT.AND P6, PT, R10, RZ, PT ;  /* 0x000000ff0a00720c */ /* 0x000fc80003fc4270 */
[----:B------:R-:W-:-:S13]  /*ac60*/  ISETP.GT.AND P6, PT, R0, 0x88, P6 ;  /* 0x000000880000780c */ /* 0x000fda00037c4270 */
[----:B------:R-:W-:Y:S01]  /*ac70*/  @P6 STG.E.U16 desc[UR14][R4.64], R58 ;  /* 0x0000003a04006986 */ /* 0x000fe2000c10150e */
[----:B--2---:R-:W-:-:S05]  /*ac80*/  IADD3 R56, P6, R16, R15, RZ ;  /* 0x0000000f10387210 */ /* 0x004fca0007fde0ff */
[----:B-1----:R-:W-:Y:S01]  /*ac90*/  IMAD.X R57, R17, 0x1, R13, P6 ;  /* 0x0000000111397824 */ /* 0x002fe200030e060d */
[----:B------:R-:W-:-:S04]  /*aca0*/  ISETP.GT.AND P6, PT, R10, 0x1, PT ;  /* 0x000000010a00780c */ /* 0x000fc80003fc4270 */
[----:B------:R-:W-:-:S13]  /*acb0*/  ISETP.GT.AND P6, PT, R0, 0x88, P6 ;  /* 0x000000880000780c */ /* 0x000fda00037c4270 */
[----:B------:R0:W-:Y:S01]  /*acc0*/  @P6 STG.E.U16 desc[UR14][R56.64], R59 ;  /* 0x0000003b38006986 */ /* 0x0001e2000c10150e */
        /* <DEDUP_REMOVED lines=10> */
[----:B0-----:R-:W-:-:S05]  /*ad70*/  IADD3 R56, P6, R21, R16, RZ ;  /* 0x0000001015387210 */ /* 0x001fca0007fde0ff */
        /* <DEDUP_REMOVED lines=9> */
[----:B-1----:R-:W-:-:S05]  /*ae10*/  IADD3 R60, P6, R91, R6, RZ ;  /* 0x000000065b3c7210 */ /* 0x002fca0007fde0ff */
[----:B--2---:R-:W-:Y:S01]  /*ae20*/  IMAD.X R61, R7, 0x1, R13, P6 ;  /* 0x00000001073d7824 */ /* 0x004fe200030e060d */
[----:B------:R-:W-:-:S04]  /*ae30*/  ISETP.GT.AND P6, PT, R10, 0x10, PT ;  /* 0x000000100a00780c */ /* 0x000fc80003fc4270 */
[----:B------:R-:W-:-:S13]  /*ae40*/  ISETP.GT.AND P6, PT, R0, 0x80, P6 ;  /* 0x000000800000780c */ /* 0x000fda00037c4270 */
[----:B------:R1:W-:Y:S01]  /*ae50*/  @P6 STG.E.U16 desc[UR14][R110.64], R64 ;  /* 0x000000406e006986 */ /* 0x0003e2000c10150e */
[----:B0-----:R-:W-:-:S05]  /*ae60*/  IADD3 R62, P6, R93, R6, RZ ;  /* 0x000000065d3e7210 */ /* 0x001fca0007fde0ff */
[----:B---3--:R-:W-:Y:S01]  /*ae70*/  IMAD.X R63, R7, 0x1, R13, P6 ;  /* 0x00000001073f7824 */ /* 0x008fe200030e060d */
        /* <DEDUP_REMOVED lines=14> */
[----:B0-----:R-:W-:Y:S01]  /*af60*/  IMAD.X R65, R7, 0x1, R13, P6 ;  /* 0x0000000107417824 */ /* 0x001fe200030e060d */
[----:B------:R-:W-:-:S04]  /*af70*/  ISETP.GT.AND P6, PT, R10, 0x18, PT ;  /* 0x000000180a00780c */ /* 0x000fc80003fc4270 */
[----:B------:R-:W-:-:S13]  /*af80*/  ISETP.GT.AND P6, PT, R0, 0x80, P6 ;  /* 0x000000800000780c */ /* 0x000fda00037c4270 */
[----:B------:R0:W-:Y:S01]  /*af90*/  @P6 STG.E.U16 desc[UR14][R60.64], R68 ;  /* 0x000000443c006986 */ /* 0x0001e2000c10150e */
[----:B--2---:R-:W-:-:S05]  /*afa0*/  IADD3 R66, P6, R97, R6, RZ ;  /* 0x0000000661427210 */ /* 0x004fca0007fde0ff */
        /* <DEDUP_REMOVED lines=19> */
[----:B-1----:R-:W-:-:S05]  /*b0e0*/  IADD3 R62, P6, R101, R6, RZ ;  /* 0x00000006653e7210 */ /* 0x002fca0007fde0ff */
[----:B------:R-:W-:Y:S01]  /*b0f0*/  IMAD.X R63, R7, 0x1, R13, P6 ;  /* 0x00000001073f7824 */ /* 0x000fe200030e060d */
[----:B------:R-:W-:-:S04]  /*b100*/  ISETP.GT.AND P6, PT, R10, 0x21, PT ;  /* 0x000000210a00780c */ /* 0x000fc80003fc4270 */
[----:B------:R-:W-:-:S13]  /*b110*/  ISETP.GT.AND P6, PT, R0, 0x80, P6 ;  /* 0x000000800000780c */ /* 0x000fda00037c4270 */
[----:B------:R1:W-:Y:S01]  /*b120*/  @P6 STG.E.U16 desc[UR14][R66.64], R73 ;  /* 0x0000004942006986 */ /* 0x0003e2000c10150e */
[----:B--2---:R-:W-:-:S05]  /*b130*/  IADD3 R56, P6, R95, R16, RZ ;  /* 0x000000105f387210 */ /* 0x004fca0007fde0ff */
[----:B------:R-:W-:Y:S01]  /*b140*/  IMAD.X R57, R17, 0x1, R13, P6 ;  /* 0x0000000111397824 */ /* 0x000fe200030e060d */
[----:B------:R-:W-:-:S04]  /*b150*/  ISETP.GT.AND P6, PT, R10, 0x20, PT ;  /* 0x000000200a00780c */ /* 0x000fc80003fc4270 */
[----:B------:R-:W-:-:S13]  /*b160*/  ISETP.GT.AND P6, PT, R0, 0x88, P6 ;  /* 0x000000880000780c */ /* 0x000fda00037c4270 */
[----:B------:R2:W-:Y:S01]  /*b170*/  @P6 STG.E.U16 desc[UR14][R56.64], R74 ;  /* 0x0000004a38006986 */ /* 0x0005e2000c10150e */
[----:B---3--:R-:W-:-:S05]  /*b180*/  IADD3 R58, P6, R97, R16, RZ ;  /* 0x00000010613a7210 */ /* 0x008fca0007fde0ff */
[----:B------:R-:W-:Y:S01]  /*b190*/  IMAD.X R59, R17, 0x1, R13, P6 ;  /* 0x00000001113b7824 */ /* 0x000fe200030e060d */
[----:B------:R-:W-:-:S04]  /*b1a0*/  ISETP.GT.AND P6, PT, R10, 0x21, PT ;  /* 0x000000210a00780c */ /* 0x000fc80003fc4270 */
[----:B------:R-:W-:-:S13]  /*b1b0*/  ISETP.GT.AND P6, PT, R0, 0x88, P6 ;  /* 0x000000880000780c */ /* 0x000fda00037c4270 */
[----:B------:R3:W-:Y:S01]  /*b1c0*/  @P6 STG.E.U16 desc[UR14][R58.64], R75 ;  /* 0x0000004b3a006986 */ /* 0x0007e2000c10150e */
[----:B0-----:R-:W-:-:S05]  /*b1d0*/  IADD3 R64, P6, R103, R6, RZ ;  /* 0x0000000667407210 */ /* 0x001fca0007fde0ff */
[----:B------:R-:W-:Y:S01]  /*b1e0*/  IMAD.X R65, R7, 0x1, R13, P6 ;  /* 0x0000000107417824 */ /* 0x000fe200030e060d */
[----:B------:R-:W-:-:S13]  /*b1f0*/  ISETP.GT.AND P6, PT, R0, 0x80, P5 ;  /* 0x000000800000780c */ /* 0x000fda0002fc4270 */
[----:B------:R0:W-:Y:S01]  /*b200*/  @P6 STG.E.U16 desc[UR14][R60.64], R76 ;  /* 0x0000004c3c006986 */ /* 0x0001e2000c10150e */
[----:B-1----:R-:W-:-:S05]  /*b210*/  IADD3 R66, P6, R105, R6, RZ ;  /* 0x0000000669427210 */ /* 0x002fca0007fde0ff */
[----:B------:R-:W-:Y:S01]  /*b220*/  IMAD.X R67, R7, 0x1, R13, P6 ;  /* 0x0000000107437824 */ /* 0x000fe200030e060d */
[----:B------:R-:W-:-:S13]  /*b230*/  ISETP.GT.AND P6, PT, R0, 0x80, P4 ;  /* 0x000000800000780c */ /* 0x000fda00027c4270 */
[----:B------:R1:W-:Y:S01]  /*b240*/  @P6 STG.E.U16 desc[UR14][R62.64], R77 ;  /* 0x0000004d3e006986 */ /* 0x0003e2000c10150e */
[----:B--2---:R-:W-:-:S05]  /*b250*/  IADD3 R56, P6, R99, R16, RZ ;  /* 0x0000001063387210 */ /* 0x004fca0007fde0ff */
[----:B------:R-:W-:Y:S01]  /*b260*/  IMAD.X R57, R17, 0x1, R13, P6 ;  /* 0x0000000111397824 */ /* 0x000fe200030e060d */
[----:B------:R-:W-:-:S13]  /*b270*/  ISETP.GT.AND P6, PT, R0, 0x88, P5 ;  /* 0x000000880000780c */ /* 0x000fda0002fc4270 */
[----:B------:R2:W-:Y:S01]  /*b280*/  @P6 STG.E.U16 desc[UR14][R56.64], R78 ;  /* 0x0000004e38006986 */ /* 0x0005e2000c10150e */
[----:B---3--:R-:W-:-:S05]  /*b290*/  IADD3 R58, P6, R101, R16, RZ ;  /* 0x00000010653a7210 */ /* 0x008fca0007fde0ff */
[----:B------:R-:W-:Y:S01]  /*b2a0*/  IMAD.X R59, R17, 0x1, R13, P6 ;  /* 0x00000001113b7824 */ /* 0x000fe200030e060d */
[----:B------:R-:W-:-:S13]  /*b2b0*/  ISETP.GT.AND P6, PT, R0, 0x88, P4 ;  /* 0x000000880000780c */ /* 0x000fda00027c4270 */
[----:B------:R3:W-:Y:S01]  /*b2c0*/  @P6 STG.E.U16 desc[UR14][R58.64], R79 ;  /* 0x0000004f3a006986 */ /* 0x0007e2000c10150e */
[----:B0-----:R-:W-:-:S05]  /*b2d0*/  IADD3 R60, P6, R107, R6, RZ ;  /* 0x000000066b3c7210 */ /* 0x001fca0007fde0ff */
[----:B------:R-:W-:Y:S01]  /*b2e0*/  IMAD.X R61, R7, 0x1, R13, P6 ;  /* 0x00000001073d7824 */ /* 0x000fe200030e060d */
[----:B------:R-:W-:-:S13]  /*b2f0*/  ISETP.GT.AND P6, PT, R0, 0x80, P3 ;  /* 0x000000800000780c */ /* 0x000fda0001fc4270 */
[----:B------:R-:W-:Y:S01]  /*b300*/  @P6 STG.E.U16 desc[UR14][R64.64], R80 ;  /* 0x0000005040006986 */ /* 0x000fe2000c10150e */
[----:B-1----:R-:W-:-:S05]  /*b310*/  IADD3 R62, P6, R109, R6, RZ ;  /* 0x000000066d3e7210 */ /* 0x002fca0007fde0ff */
[----:B------:R-:W-:Y:S01]  /*b320*/  IMAD.X R63, R7, 0x1, R13, P6 ;  /* 0x00000001073f7824 */ /* 0x000fe200030e060d */
[----:B------:R-:W-:-:S13]  /*b330*/  ISETP.GT.AND P6, PT, R0, 0x80, P1 ;  /* 0x000000800000780c */ /* 0x000fda0000fc4270 */
[----:B------:R-:W-:Y:S01]  /*b340*/  @P6 STG.E.U16 desc[UR14][R66.64], R81 ;  /* 0x0000005142006986 */ /* 0x000fe2000c10150e */
[----:B------:R-:W-:-:S05]  /*b350*/  IADD3 R6, P6, R103, R16, RZ ;  /* 0x0000001067067210 */ /* 0x000fca0007fde0ff */
        /* <DEDUP_REMOVED lines=15> */
[----:B------:R-:W-:-:S05]  /*b450*/  IADD3 R16, P6, R2, R9, RZ ;  /* 0x0000000902107210 */ /* 0x000fca0007fde0ff */
        /* <DEDUP_REMOVED lines=9> */
[----:B------:R-:W-:-:S04]  /*b4f0*/  ISETP.GT.AND P6, PT, R10, RZ, PT ;  /* 0x000000ff0a00720c */ /* 0x000fc80003fc4270 */
[----:B------:R-:W-:-:S13]  /*b500*/  ISETP.GT.AND P6, PT, R0, 0xc0, P6 ;  /* 0x000000c00000780c */ /* 0x000fda00037c4270 */
[----:B------:R2:W-:Y:S01]  /*b510*/  @P6 STG.E.U16 desc[UR14][R16.64], R24 ;  /* 0x0000001810006986 */ /* 0x0005e2000c10150e */
[----:B0-----:R-:W-:-:S05]  /*b520*/  IADD3 R58, P6, R2, R23, RZ ;  /* 0x00000017023a7210 */ /* 0x001fca0007fde0ff */
[----:B------:R-:W-:Y:S01]  /*b530*/  IMAD.X R59, R3, 0x1, R13, P6 ;  /* 0x00000001033b7824 */ /* 0x000fe200030e060d */
[----:B------:R-:W-:-:S04]  /*b540*/  ISETP.GT.AND P6, PT, R10, 0x1, PT ;  /* 0x000000010a00780c */ /* 0x000fc80003fc4270 */
[----:B------:R-:W-:-:S13]  /*b550*/  ISETP.GT.AND P6, PT, R0, 0xc0, P6 ;  /* 0x000000c00000780c */ /* 0x000fda00037c4270 */
[----:B------:R-:W-:Y:S01]  /*b560*/  @P6 STG.E.U16 desc[UR14][R56.64], R25 ;  /* 0x0000001938006986 */ /* 0x000fe2000c10150e */
[----:B-1----:R-:W-:-:S05]  /*b570*/  IADD3 R6, P6, R4, R9, RZ ;  /* 0x0000000904067210 */ /* 0x002fca0007fde0ff */
[----:B------:R-:W-:Y:S01]  /*b580*/  IMAD.X R7, R5, 0x1, R13, P6 ;  /* 0x0000000105077824 */ /* 0x000fe200030e060d */
[----:B------:R-:W-:-:S04]  /*b590*/  ISETP.GT.AND P6, PT, R10, RZ, PT ;  /* 0x000000ff0a00720c */ /* 0x000fc80003fc4270 */
        /* <DEDUP_REMOVED lines=11> */
[----:B------:R-:W-:Y:S01]  /*b650*/  @P6 STG.E.U16 desc[UR14][R60.64], R28 ;  /* 0x0000001c3c006986 */ /* 0x000fe2000c10150e */
[----:B--2---:R-:W-:-:S05]  /*b660*/  IADD3 R16, P6, R2, R89, RZ ;  /* 0x0000005902107210 */ /* 0x004fca0007fde0ff */
[----:B------:R-:W-:Y:S01]  /*b670*/  IMAD.X R17, R3, 0x1, R13, P6 ;  /* 0x0000000103117824 */ /* 0x000fe200030e060d */
[----:B------:R-:W-:-:S04]  /*b680*/  ISETP.GT.AND P6, PT, R10, 0x9, PT ;  /* 0x000000090a00780c */ /* 0x000fc80003fc4270 */
[----:B------:R-:W-:-:S13]  /*b690*/  ISETP.GT.AND P6, PT, R0, 0xc0, P6 ;  /* 0x000000c00000780c */ /* 0x000fda00037c4270 */
[----:B------:R-:W-:Y:S01]  /*b6a0*/  @P6 STG.E.U16 desc[UR14][R58.64], R29 ;  /* 0x0000001d3a006986 */ /* 0x000fe2000c10150e */
        /* <DEDUP_REMOVED lines=34> */
[----:B------:R-:W-:Y:S01]  /*b8d0*/  @P6 STG.E.U16 desc[UR14][R20.64], R36 ;  /* 0x0000002414006986 */ /* 0x000fe2000c10150e */
[----:B---3--:R-:W-:-:S05]  /*b8e0*/  IADD3 R16, P6, R2, R97, RZ ;  /* 0x0000006102107210 */ /* 0x008fca0007fde0ff */
        /* <DEDUP_REMOVED lines=23> */
[----:B------:R-:W-:Y:S01]  /*ba60*/  @P6 STG.E.U16 desc[UR14][R16.64], R41 ;  /* 0x0000002910006986 */ /* 0x000fe2000c10150e */
[----:B------:R-:W-:-:S04]  /*ba70*/  ISETP.GT.AND P6, PT, R10, 0x20, PT ;  /* 0x000000200a00780c */ /* 0x000fc80003fc4270 */
[----:B------:R-:W-:-:S13]  /*ba80*/  ISETP.GT.AND P6, PT, R0, 0xc8, P6 ;  /* 0x000000c80000780c */ /* 0x000fda00037c4270 */
[----:B------:R-:W-:Y:S01]  /*ba90*/  @P6 STG.E.U16 desc[UR14][R18.64], R42 ;  /* 0x0000002a12006986 */ /* 0x000fe2000c10150e */
[----:B------:R-:W-:-:S04]  /*baa0*/  ISETP.GT.AND P6, PT, R10, 0x21, PT ;  /* 0x000000210a00780c */ /* 0x000fc80003fc4270 */
[----:B------:R-:W-:-:S13]  /*bab0*/  ISETP.GT.AND P6, PT, R0, 0xc8, P6 ;  /* 0x000000c80000780c */ /* 0x000fda00037c4270 */
[----:B------:R0:W-:Y:S01]  /*bac0*/  @P6 STG.E.U16 desc[UR14][R6.64], R43 ;  /* 0x0000002b06006986 */ /* 0x0001e2000c10150e */
[----:B-1----:R-:W-:-:S05]  /*bad0*/  IADD3 R8, P6, R2, R99, RZ ;  /* 0x0000006302087210 */ /* 0x002fca0007fde0ff */
[----:B------:R-:W-:Y:S01]  /*bae0*/  IMAD.X R9, R3, 0x1, R13, P6 ;  /* 0x0000000103097824 */ /* 0x000fe200030e060d */
[C---:B------:R-:W-:Y:S02]  /*baf0*/  ISETP.GT.AND P6, PT, R0.reuse, 0xc0, P5 ;  /* 0x000000c00000780c */ /* 0x040fe40002fc4270 */
[----:B------:R-:W-:-:S11]  /*bb00*/  ISETP.GT.AND P5, PT, R0, 0xc8, P5 ;  /* 0x000000c80000780c */ /* 0x000fd60002fa4270 */
[----:B------:R1:W-:Y:S01]  /*bb10*/  @P6 STG.E.U16 desc[UR14][R8.64], R44 ;  /* 0x0000002c08006986 */ /* 0x0003e2000c10150e */
[----:B--2---:R-:W-:-:S05]  /*bb20*/  IADD3 R14, P6, R2, R101, RZ ;  /* 0x00000065020e7210 */ /* 0x004fca0007fde0ff */
[----:B------:R-:W-:Y:S01]  /*bb30*/  IMAD.X R15, R3, 0x1, R13, P6 ;  /* 0x00000001030f7824 */ /* 0x000fe200030e060d */
[C---:B------:R-:W-:Y:S02]  /*bb40*/  ISETP.GT.AND P6, PT, R0.reuse, 0xc0, P4 ;  /* 0x000000c00000780c */ /* 0x040fe400027c4270 */
[----:B------:R-:W-:-:S11]  /*bb50*/  ISETP.GT.AND P4, PT, R0, 0xc8, P4 ;  /* 0x000000c80000780c */ /* 0x000fd60002784270 */
[----:B------:R2:W-:Y:S01]  /*bb60*/  @P6 STG.E.U16 desc[UR14][R14.64], R45 ;  /* 0x0000002d0e006986 */ /* 0x0005e2000c10150e */
[----:B0-----:R-:W-:-:S05]  /*bb70*/  IADD3 R6, P6, R4, R99, RZ ;  /* 0x0000006304067210 */ /* 0x001fca0007fde0ff */
[----:B------:R-:W-:Y:S01]  /*bb80*/  IMAD.X R7, R5, 0x1, R13, P6 ;  /* 0x0000000105077824 */ /* 0x000fe200030e060d */
[----:B-1----:R-:W-:-:S04]  /*bb90*/  IADD3 R8, P6, R4, R101, RZ ;  /* 0x0000006504087210 */ /* 0x002fc80007fde0ff */
[----:B------:R0:W-:Y:S01]  /*bba0*/  @P5 STG.E.U16 desc[UR14][R6.64], R46 ;  /* 0x0000002e06005986 */ /* 0x0001e2000c10150e */
[----:B------:R-:W-:Y:S01]  /*bbb0*/  ISETP.GT.AND P5, PT, R0, 0xc0, P3 ;  /* 0x000000c00000780c */ /* 0x000fe20001fa4270 */
[--C-:B------:R-:W-:Y:S01]  /*bbc0*/  IMAD.X R9, R5, 0x1, R13.reuse, P6 ;  /* 0x0000000105097824 */ /* 0x100fe200030e060d */
[----:B--2---:R-:W-:Y:S02]  /*bbd0*/  IADD3 R14, P6, R2, R103, RZ ;  /* 0x00000067020e7210 */ /* 0x004fe40007fde0ff */
[C---:B------:R-:W-:Y:S02]  /*bbe0*/  ISETP.GT.AND P3, PT, R0.reuse, 0xc8, P3 ;  /* 0x000000c80000780c */ /* 0x040fe40001f64270 */
[----:B------:R1:W-:Y:S01]  /*bbf0*/  @P4 STG.E.U16 desc[UR14][R8.64], R47 ;  /* 0x0000002f08004986 */ /* 0x0003e2000c10150e */
[C---:B------:R-:W-:Y:S01]  /*bc00*/  ISETP.GT.AND P4, PT, R0.reuse, 0xc0, P1 ;  /* 0x000000c00000780c */ /* 0x040fe20000f84270 */
[----:B------:R-:W-:Y:S01]  /*bc10*/  IMAD.X R15, R3, 0x1, R13, P6 ;  /* 0x00000001030f7824 */ /* 0x000fe200030e060d */
[----:B------:R-:W-:-:S02]  /*bc20*/  ISETP.GT.AND P1, PT, R0, 0xc8, P1 ;  /* 0x000000c80000780c */ /* 0x000fc40000f24270 */
[-C--:B0-----:R-:W-:Y:S02]  /*bc30*/  IADD3 R6, P6, R2, R105.reuse, RZ ;  /* 0x0000006902067210 */ /* 0x081fe40007fde0ff */
[----:B------:R0:W-:Y:S03]  /*bc40*/  @P5 STG.E.U16 desc[UR14][R14.64], R48 ;  /* 0x000000300e005986 */ /* 0x0001e6000c10150e */
[--C-:B------:R-:W-:Y:S01]  /*bc50*/  IMAD.X R7, R3, 0x1, R13.reuse, P6 ;  /* 0x0000000103077824 */ /* 0x100fe200030e060d */
[C---:B------:R-:W-:Y:S02]  /*bc60*/  IADD3 R10, P6, R4.reuse, R105, RZ ;  /* 0x00000069040a7210 */ /* 0x040fe40007fde0ff */
[----:B-1----:R-:W-:Y:S02]  /*bc70*/  IADD3 R8, P5, R4, R103, RZ ;  /* 0x0000006704087210 */ /* 0x002fe40007fbe0ff */
[----:B------:R1:W-:Y:S01]  /*bc80*/  @P4 STG.E.U16 desc[UR14][R6.64], R49 ;  /* 0x0000003106004986 */ /* 0x0003e2000c10150e */
[C-C-:B------:R-:W-:Y:S01]  /*bc90*/  IMAD.X R11, R5.reuse, 0x1, R13.reuse, P6 ;  /* 0x00000001050b7824 */ /* 0x140fe200030e060d */
[C---:B------:R-:W-:Y:S01]  /*bca0*/  ISETP.GT.AND P4, PT, R0.reuse, 0xc0, P2 ;  /* 0x000000c00000780c */ /* 0x040fe20001784270 */
[----:B------:R-:W-:Y:S01]  /*bcb0*/  IMAD.X R9, R5, 0x1, R13, P5 ;  /* 0x0000000105097824 */ /* 0x000fe200028e060d */
[----:B------:R-:W-:-:S02]  /*bcc0*/  ISETP.GT.AND P5, PT, R0, 0xc0, P0 ;  /* 0x000000c00000780c */ /* 0x000fc400007a4270 */
[C---:B------:R-:W-:Y:S02]  /*bcd0*/  ISETP.GT.AND P2, PT, R0.reuse, 0xc8, P2 ;  /* 0x000000c80000780c */ /* 0x040fe40001744270 */
[----:B------:R2:W-:Y:S01]  /*bce0*/  @P3 STG.E.U16 desc[UR14][R8.64], R50 ;  /* 0x0000003208003986 */ /* 0x0005e2000c10150e */
[----:B------:R-:W-:Y:S02]  /*bcf0*/  ISETP.GT.AND P0, PT, R0, 0xc8, P0 ;  /* 0x000000c80000780c */ /* 0x000fe40000704270 */
[-C--:B0-----:R-:W-:Y:S01]  /*bd00*/  IADD3 R14, P3, R4, R107.reuse, RZ ;  /* 0x0000006b040e7210 */ /* 0x081fe20007f7e0ff */
[----:B------:R2:W-:Y:S01]  /*bd10*/  @P1 STG.E.U16 desc[UR14][R10.64], R51 ;  /* 0x000000330a001986 */ /* 0x0005e2000c10150e */
[C---:B-1----:R-:W-:Y:S02]  /*bd20*/  IADD3 R6, P6, R2.reuse, R107, RZ ;  /* 0x0000006b02067210 */ /* 0x042fe40007fde0ff */
[----:B------:R-:W-:Y:S01]  /*bd30*/  IADD3 R2, P1, R2, R109, RZ ;  /* 0x0000006d02027210 */ /* 0x000fe20007f3e0ff */
[----:B------:R-:W-:-:S02]  /*bd40*/  IMAD.X R15, R5, 0x1, R13, P3 ;  /* 0x00000001050f7824 */ /* 0x000fc400018e060d */
[C-C-:B------:R-:W-:Y:S01]  /*bd50*/  IMAD.X R7, R3.reuse, 0x1, R13.reuse, P6 ;  /* 0x0000000103077824 */ /* 0x140fe200030e060d */
[----:B------:R-:W-:Y:S01]  /*bd60*/  IADD3 R12, P6, R4, R109, RZ ;  /* 0x0000006d040c7210 */ /* 0x000fe20007fde0ff */
[----:B------:R-:W-:-:S03]  /*bd70*/  IMAD.X R3, R3, 0x1, R13, P1 ;  /* 0x0000000103037824 */ /* 0x000fc600008e060d */
[----:B------:R2:W-:Y:S04]  /*bd80*/  @P4 STG.E.U16 desc[UR14][R6.64], R52 ;  /* 0x0000003406004986 */ /* 0x0005e8000c10150e */
[----:B------:R2:W-:Y:S04]  /*bd90*/  @P5 STG.E.U16 desc[UR14][R2.64], R53 ;  /* 0x0000003502005986 */ /* 0x0005e8000c10150e */
[----:B------:R2:W-:Y:S01]  /*bda0*/  @P2 STG.E.U16 desc[UR14][R14.64], R54 ;  /* 0x000000360e002986 */ /* 0x0005e2000c10150e */
[----:B------:R-:W-:Y:S05]  /*bdb0*/  @!P0 EXIT ;  /* 0x000000000000894d */ /* 0x000fea0003800000 */
[----:B------:R-:W-:Y:S01]  /*bdc0*/  F2FP.BF16.F32.PACK_AB R55, RZ, R55 ;  /* 0x00000037ff37723e */ /* 0x000fe200000010ff */
[----:B------:R-:W-:-:S05]  /*bdd0*/  IMAD.X R13, R5, 0x1, R13, P6 ;  /* 0x00000001050d7824 */ /* 0x000fca00030e060d */
[----:B------:R-:W-:Y:S01]  /*bde0*/  STG.E.U16 desc[UR14][R12.64], R55 ;  /* 0x000000370c007986 */ /* 0x000fe2000c10150e */
[----:B------:R-:W-:Y:S05]  /*bdf0*/  EXIT ;  /* 0x000000000000794d */ /* 0x000fea0003800000 */
.L_x_9:
[----:B------:R-:W-:-:S13]  /*be00*/  ISETP.NE.AND P0, PT, R4, RZ, PT ;  /* 0x000000ff0400720c */ /* 0x000fda0003f05270 */
[----:B------:R-:W-:Y:S05]  /*be10*/  @P0 EXIT ;  /* 0x000000000000094d */ /* 0x000fea0003800000 */
[----:B------:R-:W-:-:S13]  /*be20*/  ELECT P0, URZ, PT ;  /* 0x00000000003f782f */ /* 0x000fda0003800000 */
[----:B------:R-:W-:Y:S05]  /*be30*/  @!P0 BRA `(.L_x_242) ;  /* 0x0000000400c08947 */ /* 0x000fea0003800000 */
[----:B------:R-:W-:Y:S02]  /*be40*/  ISETP.GE.AND P0, PT, R2, 0x1, PT ;  /* 0x000000010200780c */ /* 0x000fe40003f06270 */
[----:B------:R-:W-:-:S04]  /*be50*/  SHF.R.S32.HI R5, RZ, 0x1f, R6 ;  /* 0x0000001fff057819 */ /* 0x000fc80000011406 */
[----:B------:R-:W-:-:S07]  /*be60*/  LEA.HI R4, R5, R6, RZ, 0x7 ;  /* 0x0000000605047211 */ /* 0x000fce00078f38ff */
[----:B------:R-:W-:Y:S05]  /*be70*/  @!P0 BRA `(.L_x_242) ;  /* 0x0000000400b08947 */ /* 0x000fea0003800000 */
[----:B------:R-:W1:Y:S01]  /*be80*/  S2R R5, SR_CTAID.X ;  /* 0x0000000000057919 */ /* 0x000e620000002500 */
[----:B------:R-:W-:Y:S01]  /*be90*/  LOP3.LUT R7, R4, 0xffffff80, RZ, 0xc0, !PT ;  /* 0xffffff8004077812 */ /* 0x000fe200078ec0ff */
[----:B------:R-:W-:Y:S01]  /*bea0*/  ULDC UR4, c[0x0][0x384] ;  /* 0x0000e10000047ab9 */ /* 0x000fe20000000800 */
[----:B------:R-:W-:Y:S01]  /*beb0*/  LOP3.LUT P0, RZ, R6, 0x1f, RZ, 0xc0, !PT ;  /* 0x0000001f06ff7812 */ /* 0x000fe2000780c0ff */
[----:B0----5:R-:W0:Y:S01]  /*bec0*/  S2R R11, SR_CTAID.Y ;  /* 0x00000000000b7919 */ /* 0x021e220000002600 */
[----:B------:R-:W-:Y:S01]  /*bed0*/  IMAD R4, R8, R9, RZ ;  /* 0x0000000908047224 */ /* 0x000fe200078e02ff */
[----:B------:R-:W-:Y:S01]  /*bee0*/  ULDC UR5, c[0x0][0x388] ;  /* 0x0000e20000057ab9 */ /* 0x000fe20000000800 */
[----:B------:R-:W-:Y:S01]  /*bef0*/  IMAD.IADD R7, R6, 0x1, -R7 ;  /* 0x0000000106077824 */ /* 0x000fe200078e0a07 */
[----:B------:R-:W-:Y:S01]  /*bf00*/  LOP3.LUT R20, R0, 0x2, RZ, 0xfc, !PT ;  /* 0x0000000200147812 */ /* 0x000fe200078efcff */
[----:B------:R-:W-:Y:S01]  /*bf10*/  IMAD.MOV.U32 R6, RZ, RZ, RZ ;  /* 0x000000ffff067224 */ /* 0x000fe200078e00ff */
[----:B------:R-:W-:Y:S01]  /*bf20*/  CS2R R8, SRZ ;  /* 0x0000000000087805 */ /* 0x000fe2000001ff00 */
[----:B------:R-:W-:Y:S01]  /*bf30*/  IMAD.MOV.U32 R10, RZ, RZ, RZ ;  /* 0x000000ffff0a7224 */ /* 0x000fe200078e00ff */
[----:B------:R-:W-:Y:S01]  /*bf40*/  ISETP.NE.AND P1, PT, R7, RZ, PT ;  /* 0x000000ff0700720c */ /* 0x000fe20003f25270 */
[----:B------:R-:W-:Y:S01]  /*bf50*/  IMAD R4, R3, R4, 0x1 ;  /* 0x0000000103047424 */ /* 0x000fe200078e0204 */
[----:B------:R-:W-:Y:S01]  /*bf60*/  ISETP.NE.OR P0, PT, R7, RZ, !P0 ;  /* 0x000000ff0700720c */ /* 0x000fe20004705670 */
[----:B------:R-:W-:-:S02]  /*bf70*/  IMAD.MOV.U32 R7, RZ, RZ, 0x1 ;  /* 0x00000001ff077424 */ /* 0x000fc400078e00ff */
[----:B-1----:R-:W-:-:S04]  /*bf80*/  IMAD.SHL.U32 R18, R5, 0x100, RZ ;  /* 0x0000010005127824 */ /* 0x002fc800078e00ff */
[----:B------:R-:W-:-:S04]  /*bf90*/  IMAD.HI.U32 R5, R18, UR4, RZ ;  /* 0x0000000412057c27 */ /* 0x000fc8000f8e00ff */
[----:B0-----:R-:W-:Y:S01]  /*bfa0*/  IMAD.SHL.U32 R19, R11, 0x40, RZ ;  /* 0x000000400b137824 */ /* 0x001fe200078e00ff */
[----:B------:R-:W-:-:S07]  /*bfb0*/  SHF.R.U32.HI R5, RZ, UR5, R5 ;  /* 0x00000005ff057c19 */ /* 0x000fce0008011605 */
.L_x_246:
[----:B------:R-:W0:Y:S01]  /*bfc0*/  S2R R12, SR_CgaCtaId ;  /* 0x00000000000c7919 */ /* 0x000e220000008800 */
[----:B------:R-:W-:-:S04]  /*bfd0*/  MOV R11, 0x400 ;  /* 0x00000400000b7802 */ /* 0x000fc80000000f00 */
[----:B0-----:R-:W-:Y:S02]  /*bfe0*/  LEA R21, R12, R11, 0x18 ;  /* 0x0000000b0c157211 */ /* 0x001fe400078ec0ff */
[----:B------:R-:W-:-:S03]  /*bff0*/  SHF.L.U32 R11, R7, 0x1f, RZ ;  /* 0x0000001f070b7819 */ /* 0x000fc600000006ff */
[----:B------:R-:W-:-:S07]  /*c000*/  IMAD R12, R6, 0x8, R21 ;  /* 0x00000008060c7824 */ /* 0x000fce00078e0215 */
.L_x_243:
[----:B0-----:R0:W1:Y:S02]  /*c010*/  SYNCS.PHASECHK.TRANS64.TRYWAIT P2, [R12+URZ+0x32028], R11 ;  /* 0x0320280b0c0075a7 */ /* 0x001064000804017f */
[----:B-1----:R-:W-:Y:S05]  /*c020*/  @!P2 NANOSLEEP.SYNCS 0x989680 ;  /* 0x009896800000a95d */ /* 0x002fea0003900000 */
[----:B------:R-:W1:Y:S02]  /*c030*/  @!P2 SYNCS.PHASECHK.TRANS64 P2, [R12+URZ+0x32028], R11 ;  /* 0x0320280b0c00a5a7 */ /* 0x000e64000804007f */
[----:B-1----:R-:W-:Y:S05]  /*c040*/  @!P2 BRA `(.L_x_243) ;  /* 0xfffffffc00f0a947 */ /* 0x002fea000383ffff */
[----:B0-----:R-:W0:Y:S02]  /*c050*/  @!P1 LDC R11, c[0x0][0x500] ;  /* 0x00014000ff0b9b82 */ /* 0x001e240000000800 */
[----:B0-----:R0:W-:Y:S02]  /*c060*/  @!P1 SYNCS.ARRIVE.TRANS64 RZ, [R12+URZ+0x32000], R11 ;  /* 0x0320000b0cff99a7 */ /* 0x0011e4000800003f */
[----:B0-----:R-:W-:-:S04]  /*c070*/  PRMT R11, R20, 0x9910, RZ ;  /* 0x00009910140b7816 */ /* 0x001fc800000000ff */
[----:B------:R-:W-:-:S13]  /*c080*/  ISETP.NE.AND P2, PT, R11, 0x2, PT ;  /* 0x000000020b00780c */ /* 0x000fda0003f45270 */
[----:B------:R-:W-:Y:S05]  /*c090*/  @P2 BRA `(.L_x_244) ;  /* 0x0000000000042947 */ /* 0x000fea0003800000 */
[----:B------:R-:W-:Y:S01]  /*c0a0*/  BPT.TRAP 0x1 ;  /* 0x000000040000795c */ /* 0x000fe20000300000 */
.L_x_244:
[----:B------:R-:W-:Y:S05]  /*c0b0*/  @P0 BRA `(.L_x_245) ;  /* 0x0000000000040947 */ /* 0x000fea0003800000 */
[----:B------:R-:W-:Y:S01]  /*c0c0*/  BPT.TRAP 0x1 ;  /* 0x000000040000795c */ /* 0x000fe20000300000 */
.L_x_245:
[----:B------:R-:W0:Y:S01]  /*c0d0*/  LDC R13, c[0x0][0x380] ;  /* 0x0000e000ff0d7b82 */ /* 0x000e220000000800 */
[----:B------:R-:W-:Y:S01]  /*c0e0*/  R2UR UR4, R5 ;  /* 0x00000000050472ca */ /* 0x000fe200000e0000 */
[----:B------:R-:W-:Y:S01]  /*c0f0*/  ULDC UR20, c[0x0][0x38c] ;  /* 0x0000e30000147ab9 */ /* 0x000fe20000000800 */
[----:B------:R-:W-:Y:S01]  /*c100*/  R2UR UR5, R18 ;  /* 0x00000000120572ca */ /* 0x000fe200000e0000 */
[----:B------:R-:W-:Y:S01]  /*c110*/  UISETP.NE.AND UP0, UPT, UR20, 0x1, UPT ;  /* 0x000000011400788c */ /* 0x000fe2000bf05270 */
[----:B------:R-:W-:Y:S01]  /*c120*/  R2UR UR17, R12 ;  /* 0x000000000c1172ca */ /* 0x000fe200000e0000 */
[C---:B------:R-:W-:Y:S01]  /*c130*/  VIADD R12, R10.reuse, 0x1 ;  /* 0x000000010a0c7836 */ /* 0x040fe20000000000 */
[----:B------:R-:W-:Y:S01]  /*c140*/  R2UR UR18, R10 ;  /* 0x000000000a1272ca */ /* 0x000fe200000e0000 */
[----:B---34-:R-:W1:Y:S01]  /*c150*/  LDC.64 R14, c[0x0][0x3b8] ;  /* 0x0000ee00ff0e7b82 */ /* 0x018e620000000a00 */
[----:B------:R-:W-:Y:S01]  /*c160*/  R2UR UR9, R21 ;  /* 0x00000000150972ca */ /* 0x000fe200000e0000 */
[----:B------:R-:W-:Y:S01]  /*c170*/  VIADD R4, R4, 0xffffffff ;  /* 0xffffffff04047836 */ /* 0x000fe20000000000 */
[----:B------:R-:W-:Y:S01]  /*c180*/  R2UR UR16, R6 ;  /* 0x00000000061072ca */ /* 0x000fe200000e0000 */
[----:B------:R-:W-:Y:S01]  /*c190*/  ULDC.64 UR24, c[0x0][0x198] ;  /* 0x0000660000187ab9 */ /* 0x000fe20000000a00 */
[----:B------:R-:W-:Y:S01]  /*c1a0*/  R2UR UR12, R9 ;  /* 0x00000000090c72ca */ /* 0x000fe200000e0000 */
[----:B------:R-:W-:Y:S01]  /*c1b0*/  ULDC.64 UR14, c[0x0][0x3b0] ;  /* 0x0000ec00000e7ab9 */ /* 0x000fe20000000a00 */
[----:B------:R-:W-:Y:S01]  /*c1c0*/  @UP0 ULDC.64 UR10, c[0x0][0x390] ;  /* 0x0000e400000a0ab9 */ /* 0x000fe20000000a00 */
[----:B------:R-:W1:Y:S01]  /*c1d0*/  LDC.64 R16, c[0x0][0x3d8] ;  /* 0x0000f600ff107b82 */ /* 0x000e620000000a00 */
[----:B------:R-:W-:Y:S01]  /*c1e0*/  R2UR UR13, R8 ;  /* 0x00000000080d72ca */ /* 0x000fe200000e0000 */
[----:B------:R-:W-:Y:S01]  /*c1f0*/  ULDC.64 UR22, c[0x0][0x3d0] ;  /* 0x0000f40000167ab9 */ /* 0x000fe20000000a00 */
[----:B------:R-:W-:Y:S01]  /*c200*/  ISETP.GT.AND P5, PT, R4, 0x1, PT ;  /* 0x000000010400780c */ /* 0x000fe20003fa4270 */
[----:B------:R-:W-:-:S02]  /*c210*/  USHF.L.U32 UR18, UR18, 0x6, URZ ;  /* 0x0000000612127899 */ /* 0x000fc4000800063f */
[----:B------:R-:W-:Y:S01]  /*c220*/  UIADD3 UR17, UR17, 0x32000, URZ ;  /* 0x0003200011117890 */ /* 0x000fe2000fffe03f */
[----:B0-----:R-:W-:Y:S01]  /*c230*/  ISETP.NE.AND P2, PT, R13, 0x1, PT ;  /* 0x000000010d00780c */ /* 0x001fe20003f45270 */
[----:B------:R-:W-:Y:S01]  /*c240*/  ULEA UR16, UR16, UR9, 0xf ;  /* 0x0000000910107291 */ /* 0x000fe2000f8e783f */
[----:B------:R-:W-:Y:S01]  /*c250*/  UMOV UR26, 0x0 ;  /* 0x00000000001a7882 */ /* 0x000fe20000000000 */
[----:B------:R-:W-:-:S03]  /*c260*/  UMOV UR27, 0x10000000 ;  /* 0x10000000001b7882 */ /* 0x000fc60000000000 */
[----:B------:R-:W-:-:S07]  /*c270*/  UMOV UR9, UR17 ;  /* 0x0000001100097c82 */ /* 0x000fce0008000000 */
[----:B------:R-:W-:Y:S01]  /*c280*/  @P2 IMAD.U32 R11, RZ, RZ, UR4 ;  /* 0x00000004ff0b2e24 */ /* 0x000fe2000f8e00ff */
[----:B------:R-:W-:Y:S01]  /*c290*/  UIADD3 UR4, UP1, UR24, 0xf0, URZ ;  /* 0x000000f018047890 */ /* 0x000fe2000ff3e03f */
[----:B-1----:R-:W-:Y:S01]  /*c2a0*/  IMAD R10, R8, R15, R17 ;  /* 0x0000000f080a7224 */ /* 0x002fe200078e0211 */
[----:B------:R-:W-:Y:S02]  /*c2b0*/  UIADD3 UR24, UP2, UR24, 0x1f0, URZ ;  /* 0x000001f018187890 */ /* 0x000fe4000ff5e03f */
[----:B------:R-:W-:Y:S01]  /*c2c0*/  @P2 R2UR UR5, R11 ;  /* 0x000000000b0522ca */ /* 0x000fe200000e0000 */
[----:B------:R-:W-:Y:S01]  /*c2d0*/  IMAD R11, R6, 0x2000, R21 ;  /* 0x00002000060b7824 */ /* 0x000fe200078e0215 */
[----:B------:R-:W-:Y:S01]  /*c2e0*/  ISETP.NE.AND P2, PT, R12, R3, PT ;  /* 0x000000030c00720c */ /* 0x000fe20003f45270 */
[----:B------:R-:W-:-:S03]  /*c2f0*/  VIADD R6, R6, 0x1 ;  /* 0x0000000106067836 */ /* 0x000fc60000000000 */
[----:B------:R-:W-:Y:S01]  /*c300*/  R2UR UR8, R11 ;  /* 0x000000000b0872ca */ /* 0x000fe200000e0000 */
[----:B------:R-:W-:Y:S01]  /*c310*/  IMAD R11, R9, R14, R16 ;  /* 0x0000000e090b7224 */ /* 0x000fe200078e0210 */
[C---:B------:R-:W-:Y:S01]  /*c320*/  ISETP.NE.AND P4, PT, R6.reuse, 0x5, PT ;  /* 0x000000050600780c */ /* 0x040fe20003f85270 */
[----:B------:R-:W0:Y:S03]  /*c330*/  LDC R14, c[0x0][0x3c8] ;  /* 0x0000f200ff0e7b82 */ /* 0x000e260000000800 */
[----:B------:R-:W-:Y:S01]  /*c340*/  PRMT R10, R11, 0x40, R10 ;  /* 0x000000400b0a7816 */ /* 0x000fe2000000000a */
[----:B------:R-:W-:Y:S01]  /*c350*/  UIADD3 UR6, -UR5, URZ, URZ ;  /* 0x0000003f05067290 */ /* 0x000fe2000fffe13f */
[----:B------:R-:W-:Y:S01]  /*c360*/  VIADD R11, R9, 0x1 ;  /* 0x00000001090b7836 */ /* 0x000fe20000000000 */
[----:B------:R-:W-:Y:S01]  /*c370*/  UMOV UR21, UR5 ;  /* 0x0000000500157c82 */ /* 0x000fe20008000000 */
[----:B------:R-:W-:Y:S01]  /*c380*/  @P2 IMAD.MOV R11, RZ, RZ, R9 ;  /* 0x000000ffff0b2224 */ /* 0x000fe200078e0209 */
[----:B------:R-:W-:-:S02]  /*c390*/  SEL R6, R6, RZ, P4 ;  /* 0x000000ff06067207 */ /* 0x000fc40002000000 */
[----:B------:R-:W-:Y:S01]  /*c3a0*/  IMAD R13, R13, UR6, R18 ;  /* 0x000000060d0d7c24 */ /* 0x000fe2000f8e0212 */
[----:B------:R-:W-:Y:S02]  /*c3b0*/  UIMAD.WIDE.U32 UR6, UR5, UR10, URZ ;  /* 0x0000000a050672a5 */ /* 0x000fe4000f8e003f */
[----:B------:R-:W-:Y:S02]  /*c3c0*/  UIADD3 UR8, UR8, 0x28000, URZ ;  /* 0x0002800008087890 */ /* 0x000fe4000fffe03f */
[----:B------:R-:W-:Y:S01]  /*c3d0*/  @UP0 USHF.R.U32.HI UR21, URZ, UR11, UR7 ;  /* 0x0000000b3f150299 */ /* 0x000fe20008011607 */
[----:B------:R-:W-:Y:S01]  /*c3e0*/  R2UR UR19, R13 ;  /* 0x000000000d1372ca */ /* 0x000fe200000e0000 */
[----:B------:R-:W-:Y:S01]  /*c3f0*/  UMOV UR10, UR18 ;  /* 0x00000012000a7c82 */ /* 0x000fe20008000000 */
[----:B------:R-:W-:Y:S01]  /*c400*/  R2UR UR7, R10 ;  /* 0x000000000a0772ca */ /* 0x000fe200000e0000 */
[----:B------:R-:W-:Y:S01]  /*c410*/  UIADD3 UR6, -UR21, URZ, URZ ;  /* 0x0000003f15067290 */ /* 0x000fe2000fffe13f */
[----:B------:R-:W-:Y:S01]  /*c420*/  R2UR UR11, R19 ;  /* 0x00000000130b72ca */ /* 0x000fe200000e0000 */
[----:B------:R-:W-:Y:S01]  /*c430*/  VIADD R13, R8, 0x1 ;  /* 0x00000001080d7836 */ /* 0x000fe20000000000 */
[----:B------:R-:W-:Y:S01]  /*c440*/  SEL R10, RZ, 0x1, P4 ;  /* 0x00000001ff0a7807 */ /* 0x000fe20002000000 */
[----:B------:R-:W-:Y:S01]  /*c450*/  UIMAD UR20, UR20, UR6, UR5 ;  /* 0x00000006141472a4 */ /* 0x000fe2000f8e0205 */
[----:B0-----:R-:W-:Y:S01]  /*c460*/  ISETP.NE.AND P3, PT, R11, R14, PT ;  /* 0x0000000e0b00720c */ /* 0x001fe20003f65270 */
[----:B------:R-:W-:Y:S01]  /*c470*/  UIADD3.X UR5, URZ, UR25, URZ, UP1, !UPT ;  /* 0x000000193f057290 */ /* 0x000fe20008ffe43f */
[----:B------:R-:W-:Y:S01]  /*c480*/  LOP3.LUT R7, R7, R10, RZ, 0x3c, !PT ;  /* 0x0000000a07077212 */ /* 0x000fe200078e3cff */
[----:B------:R-:W-:Y:S01]  /*c490*/  UIMAD UR20, UR20, UR15, UR23 ;  /* 0x0000000f141472a4 */ /* 0x000fe2000f8e0217 */
[----:B------:R-:W-:Y:S01]  /*c4a0*/  SEL R10, R12, RZ, P2 ;  /* 0x000000ff0c0a7207 */ /* 0x000fe20001000000 */
[----:B------:R-:W-:Y:S01]  /*c4b0*/  UIMAD UR19, UR19, UR14, UR22 ;  /* 0x0000000e131372a4 */ /* 0x000fe2000f8e0216 */
[----:B------:R-:W-:Y:S01]  /*c4c0*/  SEL R9, R11, RZ, P3 ;  /* 0x000000ff0b097207 */ /* 0x000fe20001800000 */
[----:B------:R-:W-:-:S02]  /*c4d0*/  UPRMT UR6, UR7, 0x5410, URZ ;  /* 0x0000541007067896 */ /* 0x000fc4000800003f */
[----:B------:R-:W-:-:S04]  /*c4e0*/  UIADD3.X UR25, URZ, UR25, URZ, UP2, !UPT ;  /* 0x000000193f197290 */ /* 0x000fc800097fe43f */
[----:B------:R-:W-:-:S03]  /*c4f0*/  @P3 IMAD.MOV R13, RZ, RZ, R8 ;  /* 0x000000ffff0d3224 */ /* 0x000fc600078e0208 */
[----:B------:R1:W-:Y:S01]  /*c500*/  UTMALDG.4D.IM2COL [UR16], [UR4], UR6 ;  /* 0x00000010040073b4 */ /* 0x0003e20008058006 */
[----:B------:R-:W-:Y:S01]  /*c510*/  IMAD.MOV.U32 R8, RZ, RZ, R13 ;  /* 0x000000ffff087224 */ /* 0x000fe200078e000d */
[----:B------:R1:W-:Y:S02]  /*c520*/  UTMALDG.4D [UR8], [UR24], desc[UR26] ;  /* 0x00001a08180075b4 */ /* 0x0003e40008019000 */
[----:B-1----:R-:W-:Y:S05]  /*c530*/  @P5 BRA `(.L_x_246) ;  /* 0xfffffff800a05947 */ /* 0x002fea000383ffff */
.L_x_242:
[----:B------:R-:W-:Y:S01]  /*c540*/  ISETP.GE.U32.AND P2, PT, R2, 0x5, PT ;  /* 0x000000050200780c */ /* 0x000fe20003f46070 */
[----:B------:R-:W-:Y:S05]  /*c550*/  WARPSYNC.ALL ;  /* 0x0000000000007948 */ /* 0x000fea0003800000 */
[----:B------:R-:W-:-:S07]  /*c560*/  ELECT P1, URZ, PT ;  /* 0x00000000003f782f */ /* 0x000fce0003820000 */
[----:B------:R-:W-:-:S05]  /*c570*/  @P2 IMAD.WIDE.U32 R4, R2, -0x33333333, RZ ;  /* 0xcccccccd02042825 */ /* 0x000fca00078e00ff */
[----:B------:R-:W-:-:S04]  /*c580*/  @P2 SHF.R.U32.HI R3, RZ, 0x2, R5 ;  /* 0x00000002ff032819 */ /* 0x000fc80000011605 */
[----:B------:R-:W-:-:S04]  /*c590*/  @P2 LOP3.LUT R3, R3, 0x1, RZ, 0xc0, !PT ;  /* 0x0000000103032812 */ /* 0x000fc800078ec0ff */
[----:B------:R-:W-:Y:S01]  /*c5a0*/  @P2 ISETP.NE.U32.AND P0, PT, R3, 0x1, PT ;  /* 0x000000010300280c */ /* 0x000fe20003f05070 */
[----:B------:R-:W-:-:S12]  /*c5b0*/  @!P1 EXIT ;  /* 0x000000000000994d */ /* 0x000fd80003800000 */
[----:B------:R-:W-:Y:S02]  /*c5c0*/  LOP3.LUT R0, R0, 0x2, RZ, 0xfc, !PT ;  /* 0x0000000200007812 */ /* 0x000fe400078efcff */
[----:B------:R-:W-:Y:S02]  /*c5d0*/  @P2 ISETP.NE.U32.AND.EX P0, PT, RZ, RZ, PT, P0 ;  /* 0x000000ffff00220c */ /* 0x000fe40003f05100 */
[----:B------:R-:W-:Y:S01]  /*c5e0*/  ISETP.NE.AND P1, PT, R0, 0x3, PT ;  /* 0x000000030000780c */ /* 0x000fe20003f25270 */
[----:B------:R-:W-:Y:S01]  /*c5f0*/  IMAD.MOV.U32 R0, RZ, RZ, 0x1 ;  /* 0x00000001ff007424 */ /* 0x000fe200078e00ff */
[----:B------:R-:W-:-:S11]  /*c600*/  @P2 SEL R0, RZ, 0x1, !P0 ;  /* 0x00000001ff002807 */ /* 0x000fd60004000000 */
[----:B------:R-:W-:Y:S05]  /*c610*/  @!P1 BRA `(.L_x_247) ;  /* 0x0000000000049947 */ /* 0x000fea0003800000 */
[----:B------:R-:W-:Y:S01]  /*c620*/  BPT.TRAP 0x1 ;  /* 0x000000040000795c */ /* 0x000fe20000300000 */
.L_x_247:
[----:B------:R-:W1:Y:S01]  /*c630*/  S2R R6, SR_CgaCtaId ;  /* 0x0000000000067919 */ /* 0x000e620000008800 */
[----:B------:R-:W-:Y:S01]  /*c640*/  IMAD.WIDE.U32 R4, R2, -0x33333333, RZ ;  /* 0xcccccccd02047825 */ /* 0x000fe200078e00ff */
[----:B------:R-:W-:-:S04]  /*c650*/  MOV R3, 0x400 ;  /* 0x0000040000037802 */ /* 0x000fc80000000f00 */
[----:B------:R-:W-:-:S05]  /*c660*/  SHF.R.U32.HI R5, RZ, 0x2, R5 ;  /* 0x00000002ff057819 */ /* 0x000fca0000011605 */
[----:B------:R-:W-:Y:S01]  /*c670*/  IMAD R2, R5, -0x5, R2 ;  /* 0xfffffffb05027824 */ /* 0x000fe200078e0202 */
[----:B------:R-:W-:Y:S02]  /*c680*/  SHF.L.U32 R5, R0, 0x1f, RZ ;  /* 0x0000001f00057819 */ /* 0x000fe400000006ff */
[----:B-1----:R-:W-:-:S05]  /*c690*/  LEA R3, R6, R3, 0x18 ;  /* 0x0000000306037211 */ /* 0x002fca00078ec0ff */
[----:B------:R-:W-:-:S04]  /*c6a0*/  VIADD R3, R3, 0x32028 ;  /* 0x0003202803037836 */ /* 0x000fc80000000000 */
[----:B------:R-:W-:-:S07]  /*c6b0*/  IMAD R4, R2, 0x8, R3 ;  /* 0x0000000802047824 */ /* 0x000fce00078e0203 */
.L_x_248:
[----:B-1----:R1:W2:Y:S02]  /*c6c0*/  SYNCS.PHASECHK.TRANS64.TRYWAIT P0, [R4+URZ], R5 ;  /* 0x00000005040075a7 */ /* 0x0022a4000800017f */
[----:B--2---:R-:W-:Y:S05]  /*c6d0*/  @!P0 NANOSLEEP.SYNCS 0x989680 ;  /* 0x009896800000895d */ /* 0x004fea0003900000 */
[----:B------:R-:W2:Y:S02]  /*c6e0*/  @!P0 SYNCS.PHASECHK.TRANS64 P0, [R4+URZ], R5 ;  /* 0x00000005040085a7 */ /* 0x000ea4000800007f */
[----:B--2---:R-:W-:Y:S05]  /*c6f0*/  @!P0 BRA `(.L_x_248) ;  /* 0xfffffffc00f08947 */ /* 0x004fea000383ffff */
[----:B------:R-:W-:-:S05]  /*c700*/  VIADD R2, R2, 0x1 ;  /* 0x0000000102027836 */ /* 0x000fca0000000000 */
[----:B------:R-:W-:-:S04]  /*c710*/  ISETP.NE.AND P0, PT, R2, 0x5, PT ;  /* 0x000000050200780c */ /* 0x000fc80003f05270 */
[----:B-1----:R-:W-:Y:S02]  /*c720*/  SEL R5, RZ, 0x1, P0 ;  /* 0x00000001ff057807 */ /* 0x002fe40000000000 */
[----:B------:R-:W-:Y:S02]  /*c730*/  SEL R2, R2, RZ, P0 ;  /* 0x000000ff02027207 */ /* 0x000fe40000000000 */
[----:B------:R-:W-:-:S03]  /*c740*/  LOP3.LUT R7, R0, R5, RZ, 0x3c, !PT ;  /* 0x0000000500077212 */ /* 0x000fc600078e3cff */
[----:B------:R-:W-:Y:S01]  /*c750*/  IMAD R0, R2, 0x8, R3 ;  /* 0x0000000802007824 */ /* 0x000fe200078e0203 */
[----:B------:R-:W-:-:S07]  /*c760*/  SHF.L.U32 R5, R7, 0x1f, RZ ;  /* 0x0000001f07057819 */ /* 0x000fce00000006ff */
.L_x_249:
        /* <DEDUP_REMOVED lines=11> */
.L_x_250:
        /* <DEDUP_REMOVED lines=11> */
.L_x_251:
        /* <DEDUP_REMOVED lines=11> */
.L_x_252:
[----:B-1----:R1:W2:Y:S02]  /*c980*/  SYNCS.PHASECHK.TRANS64.TRYWAIT P0, [R2+URZ], R3 ;  /* 0x00000003020075a7 */ /* 0x0022a4000800017f */
[----:B--2---:R-:W-:Y:S05]  /*c990*/  @!P0 NANOSLEEP.SYNCS 0x989680 ;  /* 0x009896800000895d */ /* 0x004fea0003900000 */
[----:B------:R-:W2:Y:S02]  /*c9a0*/  @!P0 SYNCS.PHASECHK.TRANS64 P0, [R2+URZ], R3 ;  /* 0x00000003020085a7 */ /* 0x000ea4000800007f */
[----:B--2---:R-:W-:Y:S05]  /*c9b0*/  @P0 EXIT ;  /* 0x000000000000094d */ /* 0x004fea0003800000 */
[----:B------:R-:W-:Y:S05]  /*c9c0*/  BRA `(.L_x_252) ;  /* 0xfffffffc00ec7947 */ /* 0x000fea000383ffff */
.L_x_253:
[----:B------:R-:W-:-:S00]  /*c9d0*/  BRA `(.L_x_253) ;  /* 0xfffffffc00fc7947 */ /* 0x000fc0000383ffff */
[----:B------:R-:W-:-:S00]  /*c9e0*/  NOP ;  /* 0x0000000000007918 */ /* 0x000fc00000000000 */
        /* <DEDUP_REMOVED lines=9> */
.L_x_254:


//--------------------- .nv.shared._ZN7cutlass13device_kernelINS_4conv6kernel13ConvUniversalINS1_16ConvProblemShapeILNS1_8OperatorE0ELi2EEENS1_10collective14CollectiveConvINS1_46MainloopSm90TmaGmmaWarpSpecializedImplicitGemmILS5_0ELi5ELi2EN4cute5tupleIJNSA_1CILi1EEESD_SD_EEENS1_36KernelImplicitTmaWarpSpecializedSm90ELi1EEENSB_IJNSC_ILi256EEENSC_ILi64EEENSB_IJSI_EEEEEENS_10bfloat16_tESL_NSA_8TiledMMAINSA_8MMA_AtomIJNSA_4SM904GMMA27MMA_64x64x16_F32BF16BF16_SSILNSP_5MajorE0ELSR_0ELNSP_7ScaleInE1ELSS_1EEEEEENSA_6LayoutISE_NSB_IJNSC_ILi0EEESW_SW_EEEEENSB_IJNSA_10UnderscoreESZ_SZ_EEEEENS7_6detail26Sm90ImplicitGemmTileTraitsINSA_20SM90_TMA_LOAD_IM2COLENSA_14ComposedLayoutINSA_7SwizzleILi3ELi4ELi3EEENSA_18smem_ptr_flag_bitsILi16EEENSV_INSB_IJNSB_IJNSC_ILi8EEENSC_ILi32EEEEEENSB_IJSI_SD_EEENSB_IJSD_NSC_ILi5EEEEEEEEENSB_IJNSB_IJSI_NSC_ILi512EEEEEENSB_IJSD_SW_EEENSB_IJSW_NSC_ILi16384EEEEEEEEEEEEEvEENS13_INSA_13SM90_TMA_LOADENS15_IS17_S19_NSV_INSB_IJNSB_IJS1A_S1A_EEES1D_S1F_EEENSB_IJS1I_S1J_NSB_IJSW_NSC_ILi4096EEEEEEEEEEEEEvEEEENS_8epilogue10collective6detail29Sm90TmaWarpSpecializedAdapterINS21_15DefaultEpilogueISL_NSB_IJNSB_IJlllEEESD_SW_EEES26_NS20_6thread17LinearCombinationISL_Li1EffLNS27_9ScaleType4KindE0ELNS_15FloatRoundStyleE2ESL_EENS_4gemm15EpilogueDefaultEEEEEvvEEEEvNT_6ParamsE --------------------------
	.section	.nv.shared._ZN7cutlass13device_kernelINS_4conv6kernel13ConvUniversalINS1_16ConvProblemShapeILNS1_8OperatorE0ELi2EEENS1_10collective14CollectiveConvINS1_46MainloopSm90TmaGmmaWarpSpecializedImplicitGemmILS5_0ELi5ELi2EN4cute5tupleIJNSA_1CILi1EEESD_SD_EEENS1_36KernelImplicitTmaWarpSpecializedSm90ELi1EEENSB_IJNSC_ILi256EEENSC_ILi64EEENSB_IJSI_EEEEEENS_10bfloat16_tESL_NSA_8TiledMMAINSA_8MMA_AtomIJNSA_4SM904GMMA27MMA_64x64x16_F32BF16BF16_SSILNSP_5MajorE0ELSR_0ELNSP_7ScaleInE1ELSS_1EEEEEENSA_6LayoutISE_NSB_IJNSC_ILi0EEESW_SW_EEEEENSB_IJNSA_10UnderscoreESZ_SZ_EEEEENS7_6detail26Sm90ImplicitGemmTileTraitsINSA_20SM90_TMA_LOAD_IM2COLENSA_14ComposedLayoutINSA_7SwizzleILi3ELi4ELi3EEENSA_18smem_ptr_flag_bitsILi16EEENSV_INSB_IJNSB_IJNSC_ILi8EEENSC_ILi32EEEEEENSB_IJSI_SD_EEENSB_IJSD_NSC_ILi5EEEEEEEEENSB_IJNSB_IJSI_NSC_ILi512EEEEEENSB_IJSD_SW_EEENSB_IJSW_NSC_ILi16384EEEEEEEEEEEEEvEENS13_INSA_13SM90_TMA_LOADENS15_IS17_S19_NSV_INSB_IJNSB_IJS1A_S1A_EEES1D_S1F_EEENSB_IJS1I_S1J_NSB_IJSW_NSC_ILi4096EEEEEEEEEEEEEvEEEENS_8epilogue10collective6detail29Sm90TmaWarpSpecializedAdapterINS21_15DefaultEpilogueISL_NSB_IJNSB_IJlllEEESD_SW_EEES26_NS20_6thread17LinearCombinationISL_Li1EffLNS27_9ScaleType4KindE0ELNS_15FloatRoundStyleE2ESL_EENS_4gemm15EpilogueDefaultEEEEEvvEEEEvNT_6ParamsE,"aw",@nobits
	.sectionflags	@""
	.align	16
	.zero		1024


//--------------------- .nv.shared.reserved.0     --------------------------
	.section	.nv.shared.reserved.0,"aw",@nobits
	.weak		__nv_reservedSMEM_offset_0_alias
	.size		__nv_reservedSMEM_offset_0_alias, 0, 0
	.other		__nv_reservedSMEM_offset_0_alias,@"STO_CUDA_RESERVED_SHARED STV_DEFAULT"
__nv_reservedSMEM_offset_0_alias:
	.zero		0


//--------------------- .nv.global                --------------------------
	.section	.nv.global,"aw",@nobits
.nv.global:
	.type		_ZN39_INTERNAL_581a60f7_4_k_cu_cccfd3c4_28124cute1_E,@object
	.size		_ZN39_INTERNAL_581a60f7_4_k_cu_cccfd3c4_28124cute1_E,(_ZN39_INTERNAL_581a60f7_4_k_cu_cccfd3c4_28124cuda3std3__45__cpo6cbeginE - _ZN39_INTERNAL_581a60f7_4_k_cu_cccfd3c4_28124cute1_E)
_ZN39_INTERNAL_581a60f7_4_k_cu_cccfd3c4_28124cute1_E:
	.zero		1
	.type		_ZN39_INTERNAL_581a60f7_4_k_cu_cccfd3c4_28124cuda3std3__45__cpo6cbeginE,@object
	.size		_ZN39_INTERNAL_581a60f7_4_k_cu_cccfd3c4_28124cuda3std3__45__cpo6cbeginE,(_ZN39_INTERNAL_581a60f7_4_k_cu_cccfd3c4_28124cuda3std3__48in_placeE - _ZN39_INTERNAL_581a60f7_4_k_cu_cccfd3c4_28124cuda3std3__45__cpo6cbeginE)
_ZN39_INTERNAL_581a60f7_4_k_cu_cccfd3c4_28124cuda3std3__45__cpo6cbeginE:
	.zero		1
	.type		_ZN39_INTERNAL_581a60f7_4_k_cu_cccfd3c4_28124cuda3std3__48in_placeE,@object
	.size		_ZN39_INTERNAL_581a60f7_4_k_cu_cccfd3c4_28124cuda3std3__48in_placeE,(_ZN39_INTERNAL_581a60f7_4_k_cu_cccfd3c4_28124cuda3std6ranges3__45__cpo9iter_moveE - _ZN39_INTERNAL_581a60f7_4_k_cu_cccfd3c4_28124cuda3std3__48in_placeE)
_ZN39_INTERNAL_581a60f7_4_k_cu_cccfd3c4_28124cuda3std3__48in_placeE:
	.zero		1
	.type		_ZN39_INTERNAL_581a60f7_4_k_cu_cccfd3c4_28124cuda3std6ranges3__45__cpo9iter_moveE,@object
	.size		_ZN39_INTERNAL_581a60f7_4_k_cu_cccfd3c4_28124cuda3std6ranges3__45__cpo9iter_moveE,(_ZN39_INTERNAL_581a60f7_4_k_cu_cccfd3c4_28124cuda3std3__45__cpo5beginE - _ZN39_INTERNAL_581a60f7_4_k_cu_cccfd3c4_28124cuda3std6ranges3__45__cpo9iter_moveE)
_ZN39_INTERNAL_581a60f7_4_k_cu_cccfd3c4_28124cuda3std6ranges3__45__cpo9iter_moveE:
	.zero		1
	.type		_ZN39_INTERNAL_581a60f7_4_k_cu_cccfd3c4_28124cuda3std3__45__cpo5beginE,@object
	.size		_ZN39_INTERNAL_581a60f7_4_k_cu_cccfd3c4_28124cuda3std3__45__cpo5beginE,(_ZN39_INTERNAL_581a60f7_4_k_cu_cccfd3c4_28124cuda3std3__441_GLOBAL__N__581a60f7_4_k_cu_cccfd3c4_28126ignoreE - _ZN39_INTERNAL_581a60f7_4_k_cu_cccfd3c4_28124cuda3std3__45__cpo5beginE)
_ZN39_INTERNAL_581a60f7_4_k_cu_cccfd3c4_28124cuda3std3__45__cpo5beginE:
	.zero		1
	.type		_ZN39_INTERNAL_581a60f7_4_k_cu_cccfd3c4_28124cuda3std3__441_GLOBAL__N__581a60f7_4_k_cu_cccfd3c4_28126ignoreE,@object
	.size		_ZN39_INTERNAL_581a60f7_4_k_cu_cccfd3c4_28124cuda3std3__441_GLOBAL__N__581a60f7_4_k_cu_cccfd3c4_28126ignoreE,(_ZN39_INTERNAL_581a60f7_4_k_cu_cccfd3c4_28124cute7productE - _ZN39_INTERNAL_581a60f7_4_k_cu_cccfd3c4_28124cuda3std3__441_GLOBAL__N__581a60f7_4_k_cu_cccfd3c4_28126ignoreE)
_ZN39_INTERNAL_581a60f7_4_k_cu_cccfd3c4_28124cuda3std3__441_GLOBAL__N__581a60f7_4_k_cu_cccfd3c4_28126ignoreE:
	.zero		1
	.type		_ZN39_INTERNAL_581a60f7_4_k_cu_cccfd3c4_28124cute7productE,@object
	.size		_ZN39_INTERNAL_581a60f7_4_k_cu_cccfd3c4_28124cute7productE,(_ZN39_INTERNAL_581a60f7_4_k_cu_cccfd3c4_28124cuda3std3__45__cpo3endE - _ZN39_INTERNAL_581a60f7_4_k_cu_cccfd3c4_28124cute7productE)
_ZN39_INTERNAL_581a60f7_4_k_cu_cccfd3c4_28124cute7productE:
	.zero		1
	.type		_ZN39_INTERNAL_581a60f7_4_k_cu_cccfd3c4_28124cuda3std3__45__cpo3endE,@object
	.size		_ZN39_INTERNAL_581a60f7_4_k_cu_cccfd3c4_28124cuda3std3__45__cpo3endE,(_ZN39_INTERNAL_581a60f7_4_k_cu_cccfd3c4_28124cuda3std3__419piecewise_constructE - _ZN39_INTERNAL_581a60f7_4_k_cu_cccfd3c4_28124cuda3std3__45__cpo3endE)
_ZN39_INTERNAL_581a60f7_4_k_cu_cccfd3c4_28124cuda3std3__45__cpo3endE:
	.zero		1
	.type		_ZN39_INTERNAL_581a60f7_4_k_cu_cccfd3c4_28124cuda3std3__419piecewise_constructE,@object
	.size		_ZN39_INTERNAL_581a60f7_4_k_cu_cccfd3c4_28124cuda3std3__419piecewise_constructE,(_ZN39_INTERNAL_581a60f7_4_k_cu_cccfd3c4_28124cuda3std3__45__cpo4cendE - _ZN39_INTERNAL_581a60f7_4_k_cu_cccfd3c4_28124cuda3std3__419piecewise_constructE)
_ZN39_INTERNAL_581a60f7_4_k_cu_cccfd3c4_28124cuda3std3__419piecewise_constructE:
	.zero		1
	.type		_ZN39_INTERNAL_581a60f7_4_k_cu_cccfd3c4_28124cuda3std3__45__cpo4cendE,@object
	.size		_ZN39_INTERNAL_581a60f7_4_k_cu_cccfd3c4_28124cuda3std3__45__cpo4cendE,(_ZN39_INTERNAL_581a60f7_4_k_cu_cccfd3c4_28124cuda3std6ranges3__45__cpo4swapE - _ZN39_INTERNAL_581a60f7_4_k_cu_cccfd3c4_28124cuda3std3__45__cpo4cendE)
_ZN39_INTERNAL_581a60f7_4_k_cu_cccfd3c4_28124cuda3std3__45__cpo4cendE:
	.zero		1
	.type		_ZN39_INTERNAL_581a60f7_4_k_cu_cccfd3c4_28124cuda3std6ranges3__45__cpo4swapE,@object
	.size		_ZN39_INTERNAL_581a60f7_4_k_cu_cccfd3c4_28124cuda3std6ranges3__45__cpo4swapE,(.L_7 - _ZN39_INTERNAL_581a60f7_4_k_cu_cccfd3c4_28124cuda3std6ranges3__45__cpo4swapE)
_ZN39_INTERNAL_581a60f7_4_k_cu_cccfd3c4_28124cuda3std6ranges3__45__cpo4swapE:
	.zero		1
.L_7:


//--------------------- .nv.constant0._ZN7cutlass13device_kernelINS_4conv6kernel13ConvUniversalINS1_16ConvProblemShapeILNS1_8OperatorE0ELi2EEENS1_10collective14CollectiveConvINS1_46MainloopSm90TmaGmmaWarpSpecializedImplicitGemmILS5_0ELi5ELi2EN4cute5tupleIJNSA_1CILi1EEESD_SD_EEENS1_36KernelImplicitTmaWarpSpecializedSm90ELi1EEENSB_IJNSC_ILi256EEENSC_ILi64EEENSB_IJSI_EEEEEENS_10bfloat16_tESL_NSA_8TiledMMAINSA_8MMA_AtomIJNSA_4SM904GMMA27MMA_64x64x16_F32BF16BF16_SSILNSP_5MajorE0ELSR_0ELNSP_7ScaleInE1ELSS_1EEEEEENSA_6LayoutISE_NSB_IJNSC_ILi0EEESW_SW_EEEEENSB_IJNSA_10UnderscoreESZ_SZ_EEEEENS7_6detail26Sm90ImplicitGemmTileTraitsINSA_20SM90_TMA_LOAD_IM2COLENSA_14ComposedLayoutINSA_7SwizzleILi3ELi4ELi3EEENSA_18smem_ptr_flag_bitsILi16EEENSV_INSB_IJNSB_IJNSC_ILi8EEENSC_ILi32EEEEEENSB_IJSI_SD_EEENSB_IJSD_NSC_ILi5EEEEEEEEENSB_IJNSB_IJSI_NSC_ILi512EEEEEENSB_IJSD_SW_EEENSB_IJSW_NSC_ILi16384EEEEEEEEEEEEEvEENS13_INSA_13SM90_TMA_LOADENS15_IS17_S19_NSV_INSB_IJNSB_IJS1A_S1A_EEES1D_S1F_EEENSB_IJS1I_S1J_NSB_IJSW_NSC_ILi4096EEEEEEEEEEEEEvEEEENS_8epilogue10collective6detail29Sm90TmaWarpSpecializedAdapterINS21_15DefaultEpilogueISL_NSB_IJNSB_IJlllEEESD_SW_EEES26_NS20_6thread17LinearCombinationISL_Li1EffLNS27_9ScaleType4KindE0ELNS_15FloatRoundStyleE2ESL_EENS_4gemm15EpilogueDefaultEEEEEvvEEEEvNT_6ParamsE --------------------------
	.section	.nv.constant0._ZN7cutlass13device_kernelINS_4conv6kernel13ConvUniversalINS1_16ConvProblemShapeILNS1_8OperatorE0ELi2EEENS1_10collective14CollectiveConvINS1_46MainloopSm90TmaGmmaWarpSpecializedImplicitGemmILS5_0ELi5ELi2EN4cute5tupleIJNSA_1CILi1EEESD_SD_EEENS1_36KernelImplicitTmaWarpSpecializedSm90ELi1EEENSB_IJNSC_ILi256EEENSC_ILi64EEENSB_IJSI_EEEEEENS_10bfloat16_tESL_NSA_8TiledMMAINSA_8MMA_AtomIJNSA_4SM904GMMA27MMA_64x64x16_F32BF16BF16_SSILNSP_5MajorE0ELSR_0ELNSP_7ScaleInE1ELSS_1EEEEEENSA_6LayoutISE_NSB_IJNSC_ILi0EEESW_SW_EEEEENSB_IJNSA_10UnderscoreESZ_SZ_EEEEENS7_6detail26Sm90ImplicitGemmTileTraitsINSA_20SM90_TMA_LOAD_IM2COLENSA_14ComposedLayoutINSA_7SwizzleILi3ELi4ELi3EEENSA_18smem_ptr_flag_bitsILi16EEENSV_INSB_IJNSB_IJNSC_ILi8EEENSC_ILi32EEEEEENSB_IJSI_SD_EEENSB_IJSD_NSC_ILi5EEEEEEEEENSB_IJNSB_IJSI_NSC_ILi512EEEEEENSB_IJSD_SW_EEENSB_IJSW_NSC_ILi16384EEEEEEEEEEEEEvEENS13_INSA_13SM90_TMA_LOADENS15_IS17_S19_NSV_INSB_IJNSB_IJS1A_S1A_EEES1D_S1F_EEENSB_IJS1I_S1J_NSB_IJSW_NSC_ILi4096EEEEEEEEEEEEEvEEEENS_8epilogue10collective6detail29Sm90TmaWarpSpecializedAdapterINS21_15DefaultEpilogueISL_NSB_IJNSB_IJlllEEESD_SW_EEES26_NS20_6thread17LinearCombinationISL_Li1EffLNS27_9ScaleType4KindE0ELNS_15FloatRoundStyleE2ESL_EENS_4gemm15EpilogueDefaultEEEEEvvEEEEvNT_6ParamsE,"a",@progbits
	.sectionflags	@""
	.align	4
.nv.constant0._ZN7cutlass13device_kernelINS_4conv6kernel13ConvUniversalINS1_16ConvProblemShapeILNS1_8OperatorE0ELi2EEENS1_10collective14CollectiveConvINS1_46MainloopSm90TmaGmmaWarpSpecializedImplicitGemmILS5_0ELi5ELi2EN4cute5tupleIJNSA_1CILi1EEESD_SD_EEENS1_36KernelImplicitTmaWarpSpecializedSm90ELi1EEENSB_IJNSC_ILi256EEENSC_ILi64EEENSB_IJSI_EEEEEENS_10bfloat16_tESL_NSA_8TiledMMAINSA_8MMA_AtomIJNSA_4SM904GMMA27MMA_64x64x16_F32BF16BF16_SSILNSP_5MajorE0ELSR_0ELNSP_7ScaleInE1ELSS_1EEEEEENSA_6LayoutISE_NSB_IJNSC_ILi0EEESW_SW_EEEEENSB_IJNSA_10UnderscoreESZ_SZ_EEEEENS7_6detail26Sm90ImplicitGemmTileTraitsINSA_20SM90_TMA_LOAD_IM2COLENSA_14ComposedLayoutINSA_7SwizzleILi3ELi4ELi3EEENSA_18smem_ptr_flag_bitsILi16EEENSV_INSB_IJNSB_IJNSC_ILi8EEENSC_ILi32EEEEEENSB_IJSI_SD_EEENSB_IJSD_NSC_ILi5EEEEEEEEENSB_IJNSB_IJSI_NSC_ILi512EEEEEENSB_IJSD_SW_EEENSB_IJSW_NSC_ILi16384EEEEEEEEEEEEEvEENS13_INSA_13SM90_TMA_LOADENS15_IS17_S19_NSV_INSB_IJNSB_IJS1A_S1A_EEES1D_S1F_EEENSB_IJS1I_S1J_NSB_IJSW_NSC_ILi4096EEEEEEEEEEEEEvEEEENS_8epilogue10collective6detail29Sm90TmaWarpSpecializedAdapterINS21_15DefaultEpilogueISL_NSB_IJNSB_IJlllEEESD_SW_EEES26_NS20_6thread17LinearCombinationISL_Li1EffLNS27_9ScaleType4KindE0ELNS_15FloatRoundStyleE2ESL_EENS_4gemm15EpilogueDefaultEEEEEvvEEEEvNT_6ParamsE:
	.zero		1536


//--------------------- SYMBOLS --------------------------

	.type		.nv.reservedSmem.offset0,@object
	.size		.nv.reservedSmem.offset0,0x4
